//
// Generated by NVIDIA NVVM Compiler
//
// Compiler Build ID: CL-36424714
// Cuda compilation tools, release 13.0, V13.0.88
// Based on NVVM 20.0.0
//

.version 9.0
.target sm_100
.address_size 64

	// .globl	_Z7computefiffifPffffffffffff
.extern .func  (.param .b32 func_retval0) vprintf
(
	.param .b64 vprintf_param_0,
	.param .b64 vprintf_param_1
)
;
.global .align 1 .b8 $str[7] = {37, 46, 49, 55, 103, 10};

.visible .entry _Z7computefiffifPffffffffffff(
	.param .f32 _Z7computefiffifPffffffffffff_param_0,
	.param .u32 _Z7computefiffifPffffffffffff_param_1,
	.param .f32 _Z7computefiffifPffffffffffff_param_2,
	.param .f32 _Z7computefiffifPffffffffffff_param_3,
	.param .u32 _Z7computefiffifPffffffffffff_param_4,
	.param .f32 _Z7computefiffifPffffffffffff_param_5,
	.param .u64 .ptr .align 1 _Z7computefiffifPffffffffffff_param_6,
	.param .f32 _Z7computefiffifPffffffffffff_param_7,
	.param .f32 _Z7computefiffifPffffffffffff_param_8,
	.param .f32 _Z7computefiffifPffffffffffff_param_9,
	.param .f32 _Z7computefiffifPffffffffffff_param_10,
	.param .f32 _Z7computefiffifPffffffffffff_param_11,
	.param .f32 _Z7computefiffifPffffffffffff_param_12,
	.param .f32 _Z7computefiffifPffffffffffff_param_13,
	.param .f32 _Z7computefiffifPffffffffffff_param_14,
	.param .f32 _Z7computefiffifPffffffffffff_param_15,
	.param .f32 _Z7computefiffifPffffffffffff_param_16,
	.param .f32 _Z7computefiffifPffffffffffff_param_17
)
{
	.local .align 8 .b8 	__local_depot0[8];
	.reg .b64 	%SP;
	.reg .b64 	%SPL;
	.reg .pred 	%p<49>;
	.reg .b32 	%r<72>;
	.reg .b32 	%f<159>;
	.reg .b64 	%rd<17>;
	.reg .b64 	%fd<2>;

	mov.u64 	%SPL, __local_depot0;
	cvta.local.u64 	%SP, %SPL;
	ld.param.f32 	%f152, [_Z7computefiffifPffffffffffff_param_0];
	ld.param.u32 	%r30, [_Z7computefiffifPffffffffffff_param_1];
	ld.param.f32 	%f44, [_Z7computefiffifPffffffffffff_param_2];
	ld.param.f32 	%f45, [_Z7computefiffifPffffffffffff_param_3];
	ld.param.u32 	%r31, [_Z7computefiffifPffffffffffff_param_4];
	ld.param.f32 	%f46, [_Z7computefiffifPffffffffffff_param_5];
	ld.param.u64 	%rd6, [_Z7computefiffifPffffffffffff_param_6];
	ld.param.f32 	%f47, [_Z7computefiffifPffffffffffff_param_7];
	ld.param.f32 	%f48, [_Z7computefiffifPffffffffffff_param_8];
	ld.param.f32 	%f49, [_Z7computefiffifPffffffffffff_param_9];
	ld.param.f32 	%f50, [_Z7computefiffifPffffffffffff_param_10];
	ld.param.f32 	%f51, [_Z7computefiffifPffffffffffff_param_16];
	ld.param.f32 	%f52, [_Z7computefiffifPffffffffffff_param_17];
	cvta.to.global.u64 	%rd1, %rd6;
	setp.lt.s32 	%p1, %r30, 1;
	@%p1 bra 	$L__BB0_51;
	mov.f32 	%f53, 0f00000000;
	sub.f32 	%f54, %f53, %f45;
	mul.f32 	%f55, %f54, 0f9304069B;
	div.rn.f32 	%f1, %f44, %f55;
	setp.gt.s32 	%p2, %r31, 0;
	add.f32 	%f2, %f47, %f48;
	fma.rn.f32 	%f56, %f50, 0f00000000, 0f14BEF09B;
	div.rn.f32 	%f57, %f49, %f56;
	mul.f32 	%f58, %f57, 0f80000000;
	setp.lt.f32 	%p3, %f58, 0f00800000;
	mul.f32 	%f59, %f58, 0f4B000000;
	selp.f32 	%f60, %f59, %f58, %p3;
	selp.f32 	%f61, 0fC1B80000, 0f00000000, %p3;
	mov.b32 	%r32, %f60;
	add.s32 	%r33, %r32, -1059760811;
	and.b32  	%r34, %r33, -8388608;
	sub.s32 	%r35, %r32, %r34;
	mov.b32 	%f62, %r35;
	cvt.rn.f32.s32 	%f63, %r34;
	fma.rn.f32 	%f64, %f63, 0f34000000, %f61;
	add.f32 	%f65, %f62, 0fBF800000;
	fma.rn.f32 	%f66, %f65, 0fBE055027, 0f3E1039F6;
	fma.rn.f32 	%f67, %f66, %f65, 0fBDF8CDCC;
	fma.rn.f32 	%f68, %f67, %f65, 0f3E0F2955;
	fma.rn.f32 	%f69, %f68, %f65, 0fBE2AD8B9;
	fma.rn.f32 	%f70, %f69, %f65, 0f3E4CED0B;
	fma.rn.f32 	%f71, %f70, %f65, 0fBE7FFF22;
	fma.rn.f32 	%f72, %f71, %f65, 0f3EAAAA78;
	fma.rn.f32 	%f73, %f72, %f65, 0fBF000000;
	mul.f32 	%f74, %f65, %f73;
	fma.rn.f32 	%f75, %f74, %f65, %f65;
	fma.rn.f32 	%f76, %f64, 0f3F317218, %f75;
	setp.gt.u32 	%p4, %r32, 2139095039;
	fma.rn.f32 	%f77, %f60, 0f7F800000, 0f7F800000;
	selp.f32 	%f78, %f77, %f76, %p4;
	setp.eq.f32 	%p5, %f60, 0f00000000;
	selp.f32 	%f79, 0fFF800000, %f78, %p5;
	setp.lt.f32 	%p6, %f79, 0f00800000;
	mul.f32 	%f80, %f79, 0f4B000000;
	selp.f32 	%f81, %f80, %f79, %p6;
	selp.f32 	%f82, 0fC1B80000, 0f00000000, %p6;
	mov.b32 	%r36, %f81;
	add.s32 	%r37, %r36, -1059760811;
	and.b32  	%r38, %r37, -8388608;
	sub.s32 	%r39, %r36, %r38;
	mov.b32 	%f83, %r39;
	cvt.rn.f32.s32 	%f84, %r38;
	fma.rn.f32 	%f85, %f84, 0f34000000, %f82;
	add.f32 	%f86, %f83, 0fBF800000;
	fma.rn.f32 	%f87, %f86, 0fBE055027, 0f3E1039F6;
	fma.rn.f32 	%f88, %f87, %f86, 0fBDF8CDCC;
	fma.rn.f32 	%f89, %f88, %f86, 0f3E0F2955;
	fma.rn.f32 	%f90, %f89, %f86, 0fBE2AD8B9;
	fma.rn.f32 	%f91, %f90, %f86, 0f3E4CED0B;
	fma.rn.f32 	%f92, %f91, %f86, 0fBE7FFF22;
	fma.rn.f32 	%f93, %f92, %f86, 0f3EAAAA78;
	fma.rn.f32 	%f94, %f93, %f86, 0fBF000000;
	mul.f32 	%f95, %f86, %f94;
	fma.rn.f32 	%f96, %f95, %f86, %f86;
	fma.rn.f32 	%f97, %f85, 0f3F317218, %f96;
	setp.gt.u32 	%p7, %r36, 2139095039;
	fma.rn.f32 	%f98, %f81, 0f7F800000, 0f7F800000;
	selp.f32 	%f99, %f98, %f97, %p7;
	setp.eq.f32 	%p8, %f81, 0f00000000;
	mul.f32 	%f100, %f99, 0f05A2403A;
	selp.f32 	%f101, 0fFF800000, %f100, %p8;
	abs.f32 	%f3, %f101;
	mul.f32 	%f4, %f3, 0f4B000000;
	neg.f32 	%f5, %f3;
	mov.b32 	%r1, %f3;
	add.f32 	%f6, %f3, %f3;
	mov.b32 	%r40, %f4;
	and.b32  	%r2, %r40, -8388608;
	and.b32  	%r41, %r40, 8388607;
	or.b32  	%r42, %r41, 1065353216;
	mov.b32 	%f102, %r42;
	rcp.approx.ftz.f32 	%f7, %f102;
	sub.s32 	%r3, 192937984, %r2;
	neg.f32 	%f8, %f102;
	mov.b32 	%f103, %r2;
	setp.leu.f32 	%p9, %f3, 0f00000000;
	selp.f32 	%f9, 0f7FFFFFFF, %f103, %p9;
	mov.f32 	%f104, 0f8000000D;
	sub.f32 	%f105, %f104, %f51;
	sub.f32 	%f106, %f105, %f52;
	mov.f32 	%f107, 0f8000006D;
	div.rn.f32 	%f10, %f107, %f106;
	@%p2 bra 	$L__BB0_9;
	mul.f32 	%f11, %f46, 0f7A10994C;
	mov.b32 	%r69, 0;
$L__BB0_3:
	setp.leu.f32 	%p10, %f152, %f1;
	@%p10 bra 	$L__BB0_50;
	setp.gt.f32 	%p11, %f3, 0f00002E63;
	add.f32 	%f152, %f11, %f152;
	mov.f32 	%f156, 0f00002E63;
	@%p11 bra 	$L__BB0_48;
	setp.ltu.f32 	%p12, %f4, 0f00002E63;
	@%p12 bra 	$L__BB0_43;
	mov.f32 	%f109, 0f00002E63;
	div.approx.f32 	%f110, %f109, %f3;
	cvt.rzi.f32.f32 	%f154, %f110;
	fma.rn.f32 	%f30, %f5, %f154, 0f00002E63;
	mov.b32 	%r24, %f30;
	setp.lt.u32 	%p13, %r24, %r1;
	@%p13 bra 	$L__BB0_42;
	setp.lt.u32 	%p14, %r24, -2147483647;
	@%p14 bra 	$L__BB0_40;
	add.f32 	%f114, %f154, 0fBF800000;
	setp.lt.f32 	%p17, %f30, %f5;
	add.f32 	%f115, %f114, 0fBF800000;
	selp.f32 	%f154, %f115, %f114, %p17;
	bra.uni 	$L__BB0_42;
$L__BB0_9:
	and.b32  	%r4, %r31, 15;
	and.b32  	%r5, %r31, 7;
	and.b32  	%r6, %r31, 2147483632;
	and.b32  	%r7, %r31, 3;
	neg.s32 	%r8, %r6;
	add.f32 	%f12, %f2, 0f00000000;
	mov.b32 	%r62, 0;
	add.s64 	%rd5, %rd1, 32;
$L__BB0_10:
	setp.gt.f32 	%p25, %f152, %f1;
	@%p25 bra 	$L__BB0_11;
	bra.uni 	$L__BB0_39;
$L__BB0_11:
	setp.lt.u32 	%p26, %r31, 16;
	mov.b32 	%r65, 0;
	@%p26 bra 	$L__BB0_14;
	mov.u64 	%rd16, %rd5;
	mov.u32 	%r63, %r8;
$L__BB0_13:
	.pragma "nounroll";
	mov.b32 	%r49, -100614500;
	st.global.u32 	[%rd16+-32], %r49;
	st.global.u32 	[%rd16+-28], %r49;
	st.global.u32 	[%rd16+-24], %r49;
	st.global.u32 	[%rd16+-20], %r49;
	st.global.u32 	[%rd16+-16], %r49;
	st.global.u32 	[%rd16+-12], %r49;
	st.global.u32 	[%rd16+-8], %r49;
	st.global.u32 	[%rd16+-4], %r49;
	st.global.u32 	[%rd16], %r49;
	st.global.u32 	[%rd16+4], %r49;
	st.global.u32 	[%rd16+8], %r49;
	st.global.u32 	[%rd16+12], %r49;
	st.global.u32 	[%rd16+16], %r49;
	st.global.u32 	[%rd16+20], %r49;
	st.global.u32 	[%rd16+24], %r49;
	st.global.u32 	[%rd16+28], %r49;
	add.s32 	%r63, %r63, 16;
	add.s64 	%rd16, %rd16, 64;
	setp.ne.s32 	%p27, %r63, 0;
	mov.u32 	%r65, %r6;
	@%p27 bra 	$L__BB0_13;
$L__BB0_14:
	setp.eq.s32 	%p28, %r4, 0;
	@%p28 bra 	$L__BB0_24;
	add.s32 	%r50, %r4, -1;
	setp.lt.u32 	%p29, %r50, 7;
	@%p29 bra 	$L__BB0_17;
	mul.wide.u32 	%rd7, %r65, 4;
	add.s64 	%rd8, %rd1, %rd7;
	mov.b32 	%r51, -100614500;
	st.global.u32 	[%rd8], %r51;
	st.global.u32 	[%rd8+4], %r51;
	st.global.u32 	[%rd8+8], %r51;
	st.global.u32 	[%rd8+12], %r51;
	st.global.u32 	[%rd8+16], %r51;
	st.global.u32 	[%rd8+20], %r51;
	st.global.u32 	[%rd8+24], %r51;
	st.global.u32 	[%rd8+28], %r51;
	add.s32 	%r65, %r65, 8;
$L__BB0_17:
	setp.eq.s32 	%p30, %r5, 0;
	@%p30 bra 	$L__BB0_24;
	add.s32 	%r52, %r5, -1;
	setp.lt.u32 	%p31, %r52, 3;
	@%p31 bra 	$L__BB0_20;
	mul.wide.u32 	%rd9, %r65, 4;
	add.s64 	%rd10, %rd1, %rd9;
	mov.b32 	%r53, -100614500;
	st.global.u32 	[%rd10], %r53;
	st.global.u32 	[%rd10+4], %r53;
	st.global.u32 	[%rd10+8], %r53;
	st.global.u32 	[%rd10+12], %r53;
	add.s32 	%r65, %r65, 4;
$L__BB0_20:
	setp.eq.s32 	%p32, %r7, 0;
	@%p32 bra 	$L__BB0_24;
	setp.eq.s32 	%p33, %r7, 1;
	mul.wide.u32 	%rd11, %r65, 4;
	add.s64 	%rd4, %rd1, %rd11;
	mov.b32 	%r54, -100614500;
	st.global.u32 	[%rd4], %r54;
	@%p33 bra 	$L__BB0_24;
	setp.eq.s32 	%p34, %r7, 2;
	mov.b32 	%r55, -100614500;
	st.global.u32 	[%rd4+4], %r55;
	@%p34 bra 	$L__BB0_24;
	mov.b32 	%r56, -100614500;
	st.global.u32 	[%rd4+8], %r56;
$L__BB0_24:
	setp.gt.f32 	%p35, %f3, 0f00002E63;
	mov.f32 	%f151, 0f00002E63;
	@%p35 bra 	$L__BB0_37;
	setp.ltu.f32 	%p36, %f4, 0f00002E63;
	@%p36 bra 	$L__BB0_32;
	mov.f32 	%f129, 0f00002E63;
	div.approx.f32 	%f130, %f129, %f3;
	cvt.rzi.f32.f32 	%f149, %f130;
	fma.rn.f32 	%f15, %f5, %f149, 0f00002E63;
	mov.b32 	%r17, %f15;
	setp.lt.u32 	%p37, %r17, %r1;
	@%p37 bra 	$L__BB0_31;
	setp.gt.u32 	%p38, %r17, -2147483648;
	@%p38 bra 	$L__BB0_30;
	add.f32 	%f149, %f149, 0f3F800000;
	setp.ltu.f32 	%p39, %f15, %f6;
	@%p39 bra 	$L__BB0_31;
	add.f32 	%f131, %f149, 0f3F800000;
	fma.rn.f32 	%f132, %f3, 0fC0400000, %f15;
	setp.ge.f32 	%p40, %f132, 0f00000000;
	add.f32 	%f133, %f131, 0f3F800000;
	selp.f32 	%f149, %f133, %f131, %p40;
	bra.uni 	$L__BB0_31;
$L__BB0_30:
	add.f32 	%f134, %f149, 0fBF800000;
	setp.lt.f32 	%p41, %f15, %f5;
	add.f32 	%f135, %f134, 0fBF800000;
	selp.f32 	%f149, %f135, %f134, %p41;
$L__BB0_31:
	fma.rn.f32 	%f151, %f5, %f149, 0f00002E63;
	bra.uni 	$L__BB0_37;
$L__BB0_32:
	setp.eq.s32 	%p42, %r2, 192937984;
	mov.f32 	%f150, 0f34002E63;
	@%p42 bra 	$L__BB0_36;
	mov.b32 	%r67, 1065365091;
	mov.u32 	%r68, %r3;
$L__BB0_34:
	min.u32 	%r58, %r68, 192937984;
	add.s32 	%r59, %r67, %r58;
	mov.b32 	%f137, %r59;
	mul.f32 	%f138, %f7, %f137;
	fma.rn.f32 	%f139, %f8, %f138, %f137;
	fma.rn.f32 	%f140, %f139, %f7, %f138;
	fma.rn.f32 	%f141, %f8, %f140, %f137;
	fma.rz.f32 	%f142, %f141, %f7, %f140;
	cvt.rzi.f32.f32 	%f143, %f142;
	fma.rn.f32 	%f144, %f8, %f143, %f137;
	sub.s32 	%r68, %r68, %r58;
	mov.b32 	%r67, %f144;
	setp.ne.s32 	%p43, %r68, 0;
	setp.ne.s32 	%p44, %r67, 0;
	and.pred  	%p45, %p43, %p44;
	@%p45 bra 	$L__BB0_34;
	mul.f32 	%f150, %f144, 0f34000000;
$L__BB0_36:
	mul.f32 	%f151, %f9, %f150;
$L__BB0_37:
	abs.f32 	%f145, %f151;
	setp.nan.f32 	%p46, %f145, %f145;
	abs.f32 	%f146, %f151;
	selp.f32 	%f147, %f151, %f146, %p46;
	setp.leu.f32 	%p47, %f2, %f147;
	mov.f32 	%f152, %f12;
	@%p47 bra 	$L__BB0_39;
	mov.f32 	%f152, %f10;
$L__BB0_39:
	add.s32 	%r62, %r62, 1;
	setp.eq.s32 	%p48, %r62, %r30;
	@%p48 bra 	$L__BB0_51;
	bra.uni 	$L__BB0_10;
$L__BB0_40:
	add.f32 	%f154, %f154, 0f3F800000;
	setp.ltu.f32 	%p15, %f30, %f6;
	@%p15 bra 	$L__BB0_42;
	add.f32 	%f111, %f154, 0f3F800000;
	fma.rn.f32 	%f112, %f3, 0fC0400000, %f30;
	setp.ge.f32 	%p16, %f112, 0f00000000;
	add.f32 	%f113, %f111, 0f3F800000;
	selp.f32 	%f154, %f113, %f111, %p16;
$L__BB0_42:
	fma.rn.f32 	%f156, %f5, %f154, 0f00002E63;
	bra.uni 	$L__BB0_48;
$L__BB0_43:
	setp.eq.s32 	%p18, %r2, 192937984;
	mov.f32 	%f155, 0f34002E63;
	@%p18 bra 	$L__BB0_47;
	mov.b32 	%r70, 1065365091;
	mov.u32 	%r71, %r3;
$L__BB0_45:
	min.u32 	%r45, %r71, 192937984;
	add.s32 	%r46, %r70, %r45;
	mov.b32 	%f117, %r46;
	mul.f32 	%f118, %f7, %f117;
	fma.rn.f32 	%f119, %f8, %f118, %f117;
	fma.rn.f32 	%f120, %f119, %f7, %f118;
	fma.rn.f32 	%f121, %f8, %f120, %f117;
	fma.rz.f32 	%f122, %f121, %f7, %f120;
	cvt.rzi.f32.f32 	%f123, %f122;
	fma.rn.f32 	%f124, %f8, %f123, %f117;
	sub.s32 	%r71, %r71, %r45;
	mov.b32 	%r70, %f124;
	setp.ne.s32 	%p19, %r71, 0;
	setp.ne.s32 	%p20, %r70, 0;
	and.pred  	%p21, %p19, %p20;
	@%p21 bra 	$L__BB0_45;
	mul.f32 	%f155, %f124, 0f34000000;
$L__BB0_47:
	mul.f32 	%f156, %f9, %f155;
$L__BB0_48:
	abs.f32 	%f125, %f156;
	setp.nan.f32 	%p22, %f125, %f125;
	abs.f32 	%f126, %f156;
	selp.f32 	%f127, %f156, %f126, %p22;
	setp.leu.f32 	%p23, %f152, %f127;
	@%p23 bra 	$L__BB0_50;
	mov.f32 	%f152, %f10;
$L__BB0_50:
	add.s32 	%r69, %r69, 1;
	setp.ne.s32 	%p24, %r69, %r30;
	@%p24 bra 	$L__BB0_3;
$L__BB0_51:
	add.u64 	%rd12, %SP, 0;
	add.u64 	%rd13, %SPL, 0;
	cvt.f64.f32 	%fd1, %f152;
	st.local.f64 	[%rd13], %fd1;
	mov.u64 	%rd14, $str;
	cvta.global.u64 	%rd15, %rd14;
	{ // callseq 0, 0
	.param .b64 param0;
	st.param.b64 	[param0], %rd15;
	.param .b64 param1;
	st.param.b64 	[param1], %rd12;
	.param .b32 retval0;
	call.uni (retval0), 
	vprintf, 
	(
	param0, 
	param1
	);
	ld.param.b32 	%r60, [retval0];
	} // callseq 0
	ret;

}


// ===== COMPILED SASS (sm_100) =====

	.target	sm_100

	.elftype	@"ET_EXEC"


//--------------------- .note.nv.tkinfo           --------------------------
	.section	.note.nv.tkinfo,"",@"SHT_NOTE"
	.sectionflags	@"SHF_NOTE_NV_TKINFO"
	.tkinfo
        /*0018*/ 	.word	0x00000002
        /*0030*/ 	.string	""
        /*0030*/ 	.string	"ptxas"
        /*0030*/ 	.string	"Cuda compilation tools, release 13.0, V13.0.88"
        /*0030*/ 	.string	"Build cuda_13.0.r13.0/compiler.36424714_0"
        /*0030*/ 	.string	"-arch sm_100 -m 64 "



//--------------------- .note.nv.cuinfo           --------------------------
	.section	.note.nv.cuinfo,"",@"SHT_NOTE"
	.sectionflags	@"SHF_NOTE_NV_CUINFO"
        /*0018*/ 	.short	0x0002
        /*001a*/ 	.short	0x0064
        /*001c*/ 	.short	0x0082
	.zero		2


//--------------------- .nv.info                  --------------------------
	.section	.nv.info,"",@"SHT_CUDA_INFO"
	.align	4


	//----- nvinfo : EIATTR_REGCOUNT
	.align		4
        /*0000*/ 	.byte	0x04, 0x2f
        /*0002*/ 	.short	(.L_2 - .L_1)
	.align		4
.L_1:
        /*0004*/ 	.word	index@(_Z7computefiffifPffffffffffff)
        /*0008*/ 	.word	0x0000001e


	//----- nvinfo : EIATTR_FRAME_SIZE
	.align		4
.L_2:
        /*000c*/ 	.byte	0x04, 0x11
        /*000e*/ 	.short	(.L_4 - .L_3)
	.align		4
.L_3:
        /*0010*/ 	.word	index@($__internal_0_$__cuda_sm3x_div_rn_noftz_f32_slowpath)
        /*0014*/ 	.word	0x00000008


	//----- nvinfo : EIATTR_FRAME_SIZE
	.align		4
.L_4:
        /*0018*/ 	.byte	0x04, 0x11
        /*001a*/ 	.short	(.L_6 - .L_5)
	.align		4
.L_5:
        /*001c*/ 	.word	index@(_Z7computefiffifPffffffffffff)
        /*0020*/ 	.word	0x00000008


	//----- nvinfo : EIATTR_MIN_STACK_SIZE
	.align		4
.L_6:
        /*0024*/ 	.byte	0x04, 0x12
        /*0026*/ 	.short	(.L_8 - .L_7)
	.align		4
.L_7:
        /*0028*/ 	.word	index@(_Z7computefiffifPffffffffffff)
        /*002c*/ 	.word	0x00000008
.L_8:


//--------------------- .nv.compat                --------------------------
	.section	.nv.compat,"",@"SHT_CUDA_COMPAT_INFO"
	.align	4
        /*0000*/ 	.byte	0x02, 0x09, 0x00, 0x00, 0x02, 0x02, 0x01, 0x00, 0x02, 0x05, 0x05, 0x00, 0x03, 0x07, 0x01, 0x01
        /*0010*/ 	.byte	0x02, 0x03, 0x00, 0x00, 0x02, 0x06, 0x01, 0x00, 0x04, 0x0b, 0x08, 0x00, 0x01, 0x00, 0x00, 0x00
        /*0020*/ 	.byte	0x00, 0x00, 0x00, 0x00


//--------------------- .nv.info._Z7computefiffifPffffffffffff --------------------------
	.section	.nv.info._Z7computefiffifPffffffffffff,"",@"SHT_CUDA_INFO"
	.sectionflags	@""
	.align	4


	//----- nvinfo : EIATTR_CUDA_API_VERSION
	.align		4
        /*0000*/ 	.byte	0x04, 0x37
        /*0002*/ 	.short	(.L_10 - .L_9)
.L_9:
        /*0004*/ 	.word	0x00000082


	//----- nvinfo : EIATTR_KPARAM_INFO
	.align		4
.L_10:
        /*0008*/ 	.byte	0x04, 0x17
        /*000a*/ 	.short	(.L_12 - .L_11)
.L_11:
        /*000c*/ 	.word	0x00000000
        /*0010*/ 	.short	0x0011
        /*0012*/ 	.short	0x0048
        /*0014*/ 	.byte	0x00, 0xf0, 0x11, 0x00


	//----- nvinfo : EIATTR_KPARAM_INFO
	.align		4
.L_12:
        /*0018*/ 	.byte	0x04, 0x17
        /*001a*/ 	.short	(.L_14 - .L_13)
.L_13:
        /*001c*/ 	.word	0x00000000
        /*0020*/ 	.short	0x0010
        /*0022*/ 	.short	0x0044
        /*0024*/ 	.byte	0x00, 0xf0, 0x11, 0x00


	//----- nvinfo : EIATTR_KPARAM_INFO
	.align		4
.L_14:
        /*0028*/ 	.byte	0x04, 0x17
        /*002a*/ 	.short	(.L_16 - .L_15)
.L_15:
        /*002c*/ 	.word	0x00000000
        /*0030*/ 	.short	0x000f
        /*0032*/ 	.short	0x0040
        /*0034*/ 	.byte	0x00, 0xf0, 0x11, 0x00


	//----- nvinfo : EIATTR_KPARAM_INFO
	.align		4
.L_16:
        /*0038*/ 	.byte	0x04, 0x17
        /*003a*/ 	.short	(.L_18 - .L_17)
.L_17:
        /*003c*/ 	.word	0x00000000
        /*0040*/ 	.short	0x000e
        /*0042*/ 	.short	0x003c
        /*0044*/ 	.byte	0x00, 0xf0, 0x11, 0x00


	//----- nvinfo : EIATTR_KPARAM_INFO
	.align		4
.L_18:
        /*0048*/ 	.byte	0x04, 0x17
        /*004a*/ 	.short	(.L_20 - .L_19)
.L_19:
        /*004c*/ 	.word	0x00000000
        /*0050*/ 	.short	0x000d
        /*0052*/ 	.short	0x0038
        /*0054*/ 	.byte	0x00, 0xf0, 0x11, 0x00


	//----- nvinfo : EIATTR_KPARAM_INFO
	.align		4
.L_20:
        /*0058*/ 	.byte	0x04, 0x17
        /*005a*/ 	.short	(.L_22 - .L_21)
.L_21:
        /*005c*/ 	.word	0x00000000
        /*0060*/ 	.short	0x000c
        /*0062*/ 	.short	0x0034
        /*0064*/ 	.byte	0x00, 0xf0, 0x11, 0x00


	//----- nvinfo : EIATTR_KPARAM_INFO
	.align		4
.L_22:
        /*0068*/ 	.byte	0x04, 0x17
        /*006a*/ 	.short	(.L_24 - .L_23)
.L_23:
        /*006c*/ 	.word	0x00000000
        /*0070*/ 	.short	0x000b
        /*0072*/ 	.short	0x0030
        /*0074*/ 	.byte	0x00, 0xf0, 0x11, 0x00


	//----- nvinfo : EIATTR_KPARAM_INFO
	.align		4
.L_24:
        /*0078*/ 	.byte	0x04, 0x17
        /*007a*/ 	.short	(.L_26 - .L_25)
.L_25:
        /*007c*/ 	.word	0x00000000
        /*0080*/ 	.short	0x000a
        /*0082*/ 	.short	0x002c
        /*0084*/ 	.byte	0x00, 0xf0, 0x11, 0x00


	//----- nvinfo : EIATTR_KPARAM_INFO
	.align		4
.L_26:
        /*0088*/ 	.byte	0x04, 0x17
        /*008a*/ 	.short	(.L_28 - .L_27)
.L_27:
        /*008c*/ 	.word	0x00000000
        /*0090*/ 	.short	0x0009
        /*0092*/ 	.short	0x0028
        /*0094*/ 	.byte	0x00, 0xf0, 0x11, 0x00


	//----- nvinfo : EIATTR_KPARAM_INFO
	.align		4
.L_28:
        /*0098*/ 	.byte	0x04, 0x17
        /*009a*/ 	.short	(.L_30 - .L_29)
.L_29:
        /*009c*/ 	.word	0x00000000
        /*00a0*/ 	.short	0x0008
        /*00a2*/ 	.short	0x0024
        /*00a4*/ 	.byte	0x00, 0xf0, 0x11, 0x00


	//----- nvinfo : EIATTR_KPARAM_INFO
	.align		4
.L_30:
        /*00a8*/ 	.byte	0x04, 0x17
        /*00aa*/ 	.short	(.L_32 - .L_31)
.L_31:
        /*00ac*/ 	.word	0x00000000
        /*00b0*/ 	.short	0x0007
        /*00b2*/ 	.short	0x0020
        /*00b4*/ 	.byte	0x00, 0xf0, 0x11, 0x00


	//----- nvinfo : EIATTR_KPARAM_INFO
	.align		4
.L_32:
        /*00b8*/ 	.byte	0x04, 0x17
        /*00ba*/ 	.short	(.L_34 - .L_33)
.L_33:
        /*00bc*/ 	.word	0x00000000
        /*00c0*/ 	.short	0x0006
        /*00c2*/ 	.short	0x0018
        /*00c4*/ 	.byte	0x00, 0xf5, 0x21, 0x00


	//----- nvinfo : EIATTR_KPARAM_INFO
	.align		4
.L_34:
        /*00c8*/ 	.byte	0x04, 0x17
        /*00ca*/ 	.short	(.L_36 - .L_35)
.L_35:
        /*00cc*/ 	.word	0x00000000
        /*00d0*/ 	.short	0x0005
        /*00d2*/ 	.short	0x0014
        /*00d4*/ 	.byte	0x00, 0xf0, 0x11, 0x00


	//----- nvinfo : EIATTR_KPARAM_INFO
	.align		4
.L_36:
        /*00d8*/ 	.byte	0x04, 0x17
        /*00da*/ 	.short	(.L_38 - .L_37)
.L_37:
        /*00dc*/ 	.word	0x00000000
        /*00e0*/ 	.short	0x0004
        /*00e2*/ 	.short	0x0010
        /*00e4*/ 	.byte	0x00, 0xf0, 0x11, 0x00


	//----- nvinfo : EIATTR_KPARAM_INFO
	.align		4
.L_38:
        /*00e8*/ 	.byte	0x04, 0x17
        /*00ea*/ 	.short	(.L_40 - .L_39)
.L_39:
        /*00ec*/ 	.word	0x00000000
        /*00f0*/ 	.short	0x0003
        /*00f2*/ 	.short	0x000c
        /*00f4*/ 	.byte	0x00, 0xf0, 0x11, 0x00


	//----- nvinfo : EIATTR_KPARAM_INFO
	.align		4
.L_40:
        /*00f8*/ 	.byte	0x04, 0x17
        /*00fa*/ 	.short	(.L_42 - .L_41)
.L_41:
        /*00fc*/ 	.word	0x00000000
        /*0100*/ 	.short	0x0002
        /*0102*/ 	.short	0x0008
        /*0104*/ 	.byte	0x00, 0xf0, 0x11, 0x00


	//----- nvinfo : EIATTR_KPARAM_INFO
	.align		4
.L_42:
        /*0108*/ 	.byte	0x04, 0x17
        /*010a*/ 	.short	(.L_44 - .L_43)
.L_43:
        /*010c*/ 	.word	0x00000000
        /*0110*/ 	.short	0x0001
        /*0112*/ 	.short	0x0004
        /*0114*/ 	.byte	0x00, 0xf0, 0x11, 0x00


	//----- nvinfo : EIATTR_KPARAM_INFO
	.align		4
.L_44:
        /*0118*/ 	.byte	0x04, 0x17
        /*011a*/ 	.short	(.L_46 - .L_45)
.L_45:
        /*011c*/ 	.word	0x00000000
        /*0120*/ 	.short	0x0000
        /*0122*/ 	.short	0x0000
        /*0124*/ 	.byte	0x00, 0xf0, 0x11, 0x00


	//----- nvinfo : EIATTR_SPARSE_MMA_MASK
	.align		4
.L_46:
        /*0128*/ 	.byte	0x03, 0x50
        /*012a*/ 	.short	0x0000


	//----- nvinfo : EIATTR_MAXREG_COUNT
	.align		4
        /*012c*/ 	.byte	0x03, 0x1b
        /*012e*/ 	.short	0x00ff


	//----- nvinfo : EIATTR_EXTERNS
	.align		4
        /*0130*/ 	.byte	0x04, 0x0f
        /*0132*/ 	.short	(.L_48 - .L_47)


	//   ....[0]....
	.align		4
.L_47:
        /*0134*/ 	.word	index@(vprintf)


	//----- nvinfo : EIATTR_MERCURY_ISA_VERSION
	.align		4
.L_48:
        /*0138*/ 	.byte	0x03, 0x5f
        /*013a*/ 	.short	0x0101


	//----- nvinfo : EIATTR_VRC_CTA_INIT_COUNT
	.align		4
        /*013c*/ 	.byte	0x02, 0x4a
	.zero		1
	.zero		1


	//----- nvinfo : EIATTR_SYSCALL_OFFSETS
	.align		4
        /*0140*/ 	.byte	0x04, 0x46
        /*0142*/ 	.short	(.L_50 - .L_49)


	//   ....[0]....
.L_49:
        /*0144*/ 	.word	0x00001590


	//----- nvinfo : EIATTR_EXIT_INSTR_OFFSETS
	.align		4
.L_50:
        /*0148*/ 	.byte	0x04, 0x1c
        /*014a*/ 	.short	(.L_52 - .L_51)


	//   ....[0]....
.L_51:
        /*014c*/ 	.word	0x000015a0


	//----- nvinfo : EIATTR_CRS_STACK_SIZE
	.align		4
.L_52:
        /*0150*/ 	.byte	0x04, 0x1e
        /*0152*/ 	.short	(.L_54 - .L_53)
.L_53:
        /*0154*/ 	.word	0x00000000


	//----- nvinfo : EIATTR_CBANK_PARAM_SIZE
	.align		4
.L_54:
        /*0158*/ 	.byte	0x03, 0x19
        /*015a*/ 	.short	0x004c


	//----- nvinfo : EIATTR_PARAM_CBANK
	.align		4
        /*015c*/ 	.byte	0x04, 0x0a
        /*015e*/ 	.short	(.L_56 - .L_55)
	.align		4
.L_55:
        /*0160*/ 	.word	index@(.nv.constant0._Z7computefiffifPffffffffffff)
        /*0164*/ 	.short	0x0380
        /*0166*/ 	.short	0x004c


	//----- nvinfo : EIATTR_SW_WAR
	.align		4
.L_56:
        /*0168*/ 	.byte	0x04, 0x36
        /*016a*/ 	.short	(.L_58 - .L_57)
.L_57:
        /*016c*/ 	.word	0x00000008
.L_58:


//--------------------- .nv.callgraph             --------------------------
	.section	.nv.callgraph,"",@"SHT_CUDA_CALLGRAPH"
	.align	4
	.sectionentsize	8
	.align		4
        /*0000*/ 	.word	0x00000000
	.align		4
        /*0004*/ 	.word	0xffffffff
	.align		4
        /*0008*/ 	.word	index@(_Z7computefiffifPffffffffffff)
	.align		4
        /*000c*/ 	.word	index@(vprintf)
	.align		4
        /*0010*/ 	.word	0x00000000
	.align		4
        /*0014*/ 	.word	0xfffffffe
	.align		4
        /*0018*/ 	.word	0x00000000
	.align		4
        /*001c*/ 	.word	0xfffffffd
	.align		4
        /*0020*/ 	.word	0x00000000
	.align		4
        /*0024*/ 	.word	0xfffffffc


//--------------------- .nv.constant4             --------------------------
	.section	.nv.constant4,"a",@progbits
	.align	8
	.align		8
.nv.constant4:
        /*0000*/ 	.dword	vprintf
	.align		8
        /*0008*/ 	.dword	$str


//--------------------- .text._Z7computefiffifPffffffffffff --------------------------
	.section	.text._Z7computefiffifPffffffffffff,"ax",@progbits
	.align	128
        .global         _Z7computefiffifPffffffffffff
        .type           _Z7computefiffifPffffffffffff,@function
        .size           _Z7computefiffifPffffffffffff,(.L_x_35 - _Z7computefiffifPffffffffffff)
        .other          _Z7computefiffifPffffffffffff,@"STO_CUDA_ENTRY STV_DEFAULT"
_Z7computefiffifPffffffffffff:
.text._Z7computefiffifPffffffffffff:
[----:B------:R-:W0:Y:S01]  /*0000*/  LDC R1, c[0x0][0x37c] ;  /* 0x0000df00ff017b82 */ /* 0x000e220000000800 */
[----:B------:R-:W1:Y:S01]  /*0010*/  LDCU UR6, c[0x0][0x384] ;  /* 0x00007080ff0677ac */ /* 0x000e620008000800 */
[----:B0-----:R-:W-:Y:S01]  /*0020*/  VIADD R1, R1, 0xfffffff8 ;  /* 0xfffffff801017836 */ /* 0x001fe20000000000 */
[----:B------:R-:W0:Y:S01]  /*0030*/  LDCU UR4, c[0x0][0x2f8] ;  /* 0x00005f00ff0477ac */ /* 0x000e220008000800 */
[----:B------:R-:W2:Y:S01]  /*0040*/  LDCU UR7, c[0x0][0x380] ;  /* 0x00007000ff0777ac */ /* 0x000ea20008000800 */
[----:B------:R-:W3:Y:S01]  /*0050*/  LDCU UR5, c[0x0][0x2fc] ;  /* 0x00005f80ff0577ac */ /* 0x000ee20008000800 */
[----:B-1----:R-:W-:Y:S01]  /*0060*/  UISETP.GE.AND UP0, UPT, UR6, 0x1, UPT ;  /* 0x000000010600788c */ /* 0x002fe2000bf06270 */
[----:B0-----:R-:W-:Y:S01]  /*0070*/  IADD3 R6, P0, PT, R1, UR4, RZ ;  /* 0x0000000401067c10 */ /* 0x001fe2000ff1e0ff */
[----:B--2---:R-:W-:-:S03]  /*0080*/  IMAD.U32 R15, RZ, RZ, UR7 ;  /* 0x00000007ff0f7e24 */ /* 0x004fc6000f8e00ff */
[----:B---3--:R-:W-:-:S04]  /*0090*/  IADD3.X R7, PT, PT, RZ, UR5, RZ, P0, !PT ;  /* 0x00000005ff077c10 */ /* 0x008fc800087fe4ff */
[----:B------:R-:W-:Y:S05]  /*00a0*/  BRA.U !UP0, `(.L_x_0) ;  /* 0x0000001508187547 */ /* 0x000fea000b800000 */
[----:B------:R-:W0:Y:S02]  /*00b0*/  LDCU.64 UR4, c[0x0][0x388] ;  /* 0x00007100ff0477ac */ /* 0x000e240008000a00 */
[----:B0-----:R-:W-:Y:S01]  /*00c0*/  FADD R0, RZ, -UR5 ;  /* 0x80000005ff007e21 */ /* 0x001fe20008000000 */
[----:B------:R-:W-:-:S03]  /*00d0*/  IMAD.U32 R5, RZ, RZ, UR4 ;  /* 0x00000004ff057e24 */ /* 0x000fc6000f8e00ff */
[----:B------:R-:W-:-:S04]  /*00e0*/  FMUL R14, R0, -1.6663999065803728146e-27 ;  /* 0x9304069b000e7820 */ /* 0x000fc80000400000 */
[----:B------:R-:W0:Y:S08]  /*00f0*/  MUFU.RCP R3, R14 ;  /* 0x0000000e00037308 */ /* 0x000e300000001000 */
[----:B------:R-:W1:Y:S01]  /*0100*/  FCHK P0, R5, R14 ;  /* 0x0000000e05007302 */ /* 0x000e620000000000 */
[----:B0-----:R-:W-:-:S04]  /*0110*/  FFMA R0, -R14, R3, 1 ;  /* 0x3f8000000e007423 */ /* 0x001fc80000000103 */
[----:B------:R-:W-:-:S04]  /*0120*/  FFMA R0, R3, R0, R3 ;  /* 0x0000000003007223 */ /* 0x000fc80000000003 */
[----:B------:R-:W-:-:S04]  /*0130*/  FFMA R3, R0, UR4, RZ ;  /* 0x0000000400037c23 */ /* 0x000fc800080000ff */
[----:B------:R-:W-:-:S04]  /*0140*/  FFMA R2, -R14, R3, UR4 ;  /* 0x000000040e027e23 */ /* 0x000fc80008000103 */
[----:B------:R-:W-:Y:S01]  /*0150*/  FFMA R0, R0, R2, R3 ;  /* 0x0000000200007223 */ /* 0x000fe20000000003 */
[----:B-1----:R-:W-:Y:S06]  /*0160*/  @!P0 BRA `(.L_x_1) ;  /* 0x0000000000108947 */ /* 0x002fec0003800000 */
[----:B------:R-:W0:Y:S01]  /*0170*/  LDC R9, c[0x0][0x388] ;  /* 0x0000e200ff097b82 */ /* 0x000e220000000800 */
[----:B------:R-:W-:-:S07]  /*0180*/  MOV R16, 0x1a0 ;  /* 0x000001a000107802 */ /* 0x000fce0000000f00 */
[----:B0-----:R-:W-:Y:S05]  /*0190*/  CALL.REL.NOINC `($__internal_0_$__cuda_sm3x_div_rn_noftz_f32_slowpath) ;  /* 0x0000001400047944 */ /* 0x001fea0003c00000 */
[----:B------:R-:W-:-:S07]  /*01a0*/  IMAD.MOV.U32 R0, RZ, RZ, R9 ;  /* 0x000000ffff007224 */ /* 0x000fce00078e0009 */
.L_x_1:
[----:B------:R-:W0:Y:S01]  /*01b0*/  LDC.64 R4, c[0x0][0x3a8] ;  /* 0x0000ea00ff047b82 */ /* 0x000e220000000a00 */
[----:B------:R-:W1:Y:S02]  /*01c0*/  LDCU UR4, c[0x0][0x390] ;  /* 0x00007200ff0477ac */ /* 0x000e640008000800 */
[----:B-1----:R-:W-:Y:S01]  /*01d0*/  UISETP.GT.AND UP0, UPT, UR4, URZ, UPT ;  /* 0x000000ff0400728c */ /* 0x002fe2000bf04270 */
[----:B0-----:R-:W-:-:S04]  /*01e0*/  FFMA R14, RZ, R5, 1.9279999338914632542e-26 ;  /* 0x14bef09bff0e7423 */ /* 0x001fc80000000005 */
[----:B------:R-:W0:Y:S08]  /*01f0*/  MUFU.RCP R3, R14 ;  /* 0x0000000e00037308 */ /* 0x000e300000001000 */
[----:B------:R-:W1:Y:S01]  /*0200*/  FCHK P0, R4, R14 ;  /* 0x0000000e04007302 */ /* 0x000e620000000000 */
[----:B0-----:R-:W-:-:S04]  /*0210*/  FFMA R2, -R14, R3, 1 ;  /* 0x3f8000000e027423 */ /* 0x001fc80000000103 */
[----:B------:R-:W-:-:S04]  /*0220*/  FFMA R3, R3, R2, R3 ;  /* 0x0000000203037223 */ /* 0x000fc80000000003 */
[----:B------:R-:W-:-:S04]  /*0230*/  FFMA R5, R3, R4, RZ ;  /* 0x0000000403057223 */ /* 0x000fc800000000ff */
[----:B------:R-:W-:-:S04]  /*0240*/  FFMA R2, -R14, R5, R4 ;  /* 0x000000050e027223 */ /* 0x000fc80000000104 */
[----:B------:R-:W-:Y:S01]  /*0250*/  FFMA R2, R3, R2, R5 ;  /* 0x0000000203027223 */ /* 0x000fe20000000005 */
[----:B-1----:R-:W-:Y:S06]  /*0260*/  @!P0 BRA `(.L_x_2) ;  /* 0x0000000000108947 */ /* 0x002fec0003800000 */
[----:B------:R-:W0:Y:S01]  /*0270*/  LDC R9, c[0x0][0x3a8] ;  /* 0x0000ea00ff097b82 */ /* 0x000e220000000800 */
[----:B------:R-:W-:-:S07]  /*0280*/  MOV R16, 0x2a0 ;  /* 0x000002a000107802 */ /* 0x000fce0000000f00 */
[----:B0-----:R-:W-:Y:S05]  /*0290*/  CALL.REL.NOINC `($__internal_0_$__cuda_sm3x_div_rn_noftz_f32_slowpath) ;  /* 0x0000001000c47944 */ /* 0x001fea0003c00000 */
[----:B------:R-:W-:-:S07]  /*02a0*/  MOV R2, R9 ;  /* 0x0000000900027202 */ /* 0x000fce0000000f00 */
.L_x_2:
[----:B------:R-:W-:Y:S01]  /*02b0*/  FMUL R3, RZ, -R2 ;  /* 0x80000002ff037220 */ /* 0x000fe20000400000 */
[----:B------:R-:W-:Y:S01]  /*02c0*/  HFMA2 R11, -RZ, RZ, 1.5048828125, 33.21875 ;  /* 0x3e055027ff0b7431 */ /* 0x000fe200000001ff */
[----:B------:R-:W0:Y:S01]  /*02d0*/  LDC R10, c[0x0][0x3c4] ;  /* 0x0000f100ff0a7b82 */ /* 0x000e220000000800 */
[----:B------:R-:W1:Y:S02]  /*02e0*/  LDCU UR4, c[0x0][0x3c8] ;  /* 0x00007900ff0477ac */ /* 0x000e640008000800 */
[----:B------:R-:W-:-:S13]  /*02f0*/  FSETP.GEU.AND P0, PT, R3, 1.175494350822287508e-38, PT ;  /* 0x008000000300780b */ /* 0x000fda0003f0e000 */
[----:B------:R-:W-:-:S04]  /*0300*/  @!P0 FMUL R3, R3, 8388608 ;  /* 0x4b00000003038820 */ /* 0x000fc80000400000 */
[----:B------:R-:W-:-:S05]  /*0310*/  VIADD R2, R3, 0xc0d55555 ;  /* 0xc0d5555503027836 */ /* 0x000fca0000000000 */
[----:B------:R-:W-:-:S05]  /*0320*/  LOP3.LUT R4, R2, 0xff800000, RZ, 0xc0, !PT ;  /* 0xff80000002047812 */ /* 0x000fca00078ec0ff */
[----:B------:R-:W-:-:S04]  /*0330*/  IMAD.IADD R2, R3, 0x1, -R4 ;  /* 0x0000000103027824 */ /* 0x000fc800078e0a04 */
[----:B------:R-:W-:Y:S01]  /*0340*/  FADD R8, R2, -1 ;  /* 0xbf80000002087421 */ /* 0x000fe20000000000 */
[----:B------:R-:W-:Y:S02]  /*0350*/  FSEL R2, RZ, -23, P0 ;  /* 0xc1b80000ff027808 */ /* 0x000fe40000000000 */
[----:B------:R-:W-:Y:S01]  /*0360*/  ISETP.GT.U32.AND P0, PT, R3, 0x7f7fffff, PT ;  /* 0x7f7fffff0300780c */ /* 0x000fe20003f04070 */
[----:B------:R-:W-:-:S04]  /*0370*/  FFMA R5, R8, -R11, 0.14084610342979431152 ;  /* 0x3e1039f608057423 */ /* 0x000fc8000000080b */
[----:B------:R-:W-:-:S04]  /*0380*/  FFMA R5, R8, R5, -0.12148627638816833496 ;  /* 0xbdf8cdcc08057423 */ /* 0x000fc80000000005 */
[----:B------:R-:W-:-:S04]  /*0390*/  FFMA R5, R8, R5, 0.13980610668659210205 ;  /* 0x3e0f295508057423 */ /* 0x000fc80000000005 */
[----:B------:R-:W-:-:S04]  /*03a0*/  FFMA R5, R8, R5, -0.16684235632419586182 ;  /* 0xbe2ad8b908057423 */ /* 0x000fc80000000005 */
[----:B------:R-:W-:-:S04]  /*03b0*/  FFMA R5, R8, R5, 0.20012299716472625732 ;  /* 0x3e4ced0b08057423 */ /* 0x000fc80000000005 */
[----:B------:R-:W-:-:S04]  /*03c0*/  FFMA R5, R8, R5, -0.24999669194221496582 ;  /* 0xbe7fff2208057423 */ /* 0x000fc80000000005 */
[----:B------:R-:W-:-:S04]  /*03d0*/  FFMA R5, R8, R5, 0.33333182334899902344 ;  /* 0x3eaaaa7808057423 */ /* 0x000fc80000000005 */
[----:B------:R-:W-:Y:S01]  /*03e0*/  FFMA R9, R8, R5, -0.5 ;  /* 0xbf00000008097423 */ /* 0x000fe20000000005 */
[----:B------:R-:W-:-:S03]  /*03f0*/  I2FP.F32.S32 R5, R4 ;  /* 0x0000000400057245 */ /* 0x000fc60000201400 */
[C---:B------:R-:W-:Y:S02]  /*0400*/  FMUL R9, R8.reuse, R9 ;  /* 0x0000000908097220 */ /* 0x040fe40000400000 */
[----:B------:R-:W-:Y:S01]  /*0410*/  FFMA R5, R5, 1.1920928955078125e-07, R2 ;  /* 0x3400000005057823 */ /* 0x000fe20000000002 */
[----:B------:R-:W-:Y:S02]  /*0420*/  IMAD.MOV.U32 R2, RZ, RZ, 0x7f800000 ;  /* 0x7f800000ff027424 */ /* 0x000fe400078e00ff */
[----:B------:R-:W-:-:S04]  /*0430*/  FFMA R8, R8, R9, R8 ;  /* 0x0000000908087223 */ /* 0x000fc80000000008 */
[----:B------:R-:W-:Y:S01]  /*0440*/  FFMA R5, R5, 0.69314718246459960938, R8 ;  /* 0x3f31721805057823 */ /* 0x000fe20000000008 */
[C---:B------:R-:W-:Y:S01]  /*0450*/  @P0 FFMA R5, R3.reuse, R2, +INF ;  /* 0x7f80000003050423 */ /* 0x040fe20000000002 */
[----:B------:R-:W-:-:S04]  /*0460*/  FSETP.NEU.AND P0, PT, R3, RZ, PT ;  /* 0x000000ff0300720b */ /* 0x000fc80003f0d000 */
[----:B------:R-:W-:-:S04]  /*0470*/  FSEL R5, R5, -INF , P0 ;  /* 0xff80000005057808 */ /* 0x000fc80000000000 */
[----:B------:R-:W-:-:S13]  /*0480*/  FSETP.GEU.AND P0, PT, R5, 1.175494350822287508e-38, PT ;  /* 0x008000000500780b */ /* 0x000fda0003f0e000 */
[----:B------:R-:W-:-:S04]  /*0490*/  @!P0 FMUL R5, R5, 8388608 ;  /* 0x4b00000005058820 */ /* 0x000fc80000400000 */
[----:B------:R-:W-:-:S05]  /*04a0*/  VIADD R3, R5, 0xc0d55555 ;  /* 0xc0d5555505037836 */ /* 0x000fca0000000000 */
[----:B------:R-:W-:-:S04]  /*04b0*/  LOP3.LUT R4, R3, 0xff800000, RZ, 0xc0, !PT ;  /* 0xff80000003047812 */ /* 0x000fc800078ec0ff */
[-C--:B------:R-:W-:Y:S02]  /*04c0*/  IADD3 R3, PT, PT, R5, -R4.reuse, RZ ;  /* 0x8000000405037210 */ /* 0x080fe40007ffe0ff */
[----:B------:R-:W-:-:S03]  /*04d0*/  I2FP.F32.S32 R4, R4 ;  /* 0x0000000400047245 */ /* 0x000fc60000201400 */
[----:B------:R-:W-:-:S04]  /*04e0*/  FADD R8, R3, -1 ;  /* 0xbf80000003087421 */ /* 0x000fc80000000000 */
[----:B------:R-:W-:-:S04]  /*04f0*/  FFMA R3, R8, -R11, 0.14084610342979431152 ;  /* 0x3e1039f608037423 */ /* 0x000fc8000000080b */
[----:B------:R-:W-:-:S04]  /*0500*/  FFMA R3, R8, R3, -0.12148627638816833496 ;  /* 0xbdf8cdcc08037423 */ /* 0x000fc80000000003 */
[----:B------:R-:W-:-:S04]  /*0510*/  FFMA R3, R8, R3, 0.13980610668659210205 ;  /* 0x3e0f295508037423 */ /* 0x000fc80000000003 */
[----:B------:R-:W-:-:S04]  /*0520*/  FFMA R3, R8, R3, -0.16684235632419586182 ;  /* 0xbe2ad8b908037423 */ /* 0x000fc80000000003 */
[----:B------:R-:W-:-:S04]  /*0530*/  FFMA R3, R8, R3, 0.20012299716472625732 ;  /* 0x3e4ced0b08037423 */ /* 0x000fc80000000003 */
[----:B------:R-:W-:-:S04]  /*0540*/  FFMA R3, R8, R3, -0.24999669194221496582 ;  /* 0xbe7fff2208037423 */ /* 0x000fc80000000003 */
[----:B------:R-:W-:-:S04]  /*0550*/  FFMA R3, R8, R3, 0.33333182334899902344 ;  /* 0x3eaaaa7808037423 */ /* 0x000fc80000000003 */
[C---:B------:R-:W-:Y:S01]  /*0560*/  FFMA R9, R8.reuse, R3, -0.5 ;  /* 0xbf00000008097423 */ /* 0x040fe20000000003 */
[----:B------:R-:W-:Y:S02]  /*0570*/  FSEL R3, RZ, -23, P0 ;  /* 0xc1b80000ff037808 */ /* 0x000fe40000000000 */
[----:B------:R-:W-:Y:S01]  /*0580*/  ISETP.GT.U32.AND P0, PT, R5, 0x7f7fffff, PT ;  /* 0x7f7fffff0500780c */ /* 0x000fe20003f04070 */
[----:B------:R-:W-:Y:S02]  /*0590*/  FMUL R9, R8, R9 ;  /* 0x0000000908097220 */ /* 0x000fe40000400000 */
[----:B------:R-:W-:Y:S01]  /*05a0*/  FFMA R3, R4, 1.1920928955078125e-07, R3 ;  /* 0x3400000004037823 */ /* 0x000fe20000000003 */
[----:B0-----:R-:W-:Y:S01]  /*05b0*/  FADD R4, -R10, -1.8216880036222621922e-44 ;  /* 0x8000000d0a047421 */ /* 0x001fe20000000100 */
[----:B------:R-:W-:-:S03]  /*05c0*/  FFMA R8, R8, R9, R8 ;  /* 0x0000000908087223 */ /* 0x000fc60000000008 */
[----:B-1----:R-:W-:Y:S01]  /*05d0*/  FADD R14, R4, -UR4 ;  /* 0x80000004040e7e21 */ /* 0x002fe20008000000 */
[----:B------:R-:W-:Y:S01]  /*05e0*/  FFMA R3, R3, 0.69314718246459960938, R8 ;  /* 0x3f31721803037823 */ /* 0x000fe20000000008 */
[----:B------:R-:W-:Y:S02]  /*05f0*/  UMOV UR4, 0x6d ;  /* 0x0000006d00047882 */ /* 0x000fe40000000000 */
[----:B------:R-:W0:Y:S01]  /*0600*/  MUFU.RCP R9, R14 ;  /* 0x0000000e00097308 */ /* 0x000e220000001000 */
[C---:B------:R-:W-:Y:S01]  /*0610*/  @P0 FFMA R3, R5.reuse, R2, +INF ;  /* 0x7f80000005030423 */ /* 0x040fe20000000002 */
[----:B------:R-:W-:Y:S01]  /*0620*/  FSETP.NEU.AND P0, PT, R5, RZ, PT ;  /* 0x000000ff0500720b */ /* 0x000fe20003f0d000 */
[----:B------:R-:W-:Y:S02]  /*0630*/  IMAD.U32 R17, RZ, RZ, UR4 ;  /* 0x00000004ff117e24 */ /* 0x000fe4000f8e00ff */
[----:B------:R-:W-:-:S05]  /*0640*/  FMUL R2, R3, 1.5257999899591685033e-35 ;  /* 0x05a2403a03027820 */ /* 0x000fca0000400000 */
[----:B------:R-:W-:-:S04]  /*0650*/  FSEL R2, R2, -INF , P0 ;  /* 0xff80000002027808 */ /* 0x000fc80000000000 */
[----:B------:R-:W1:Y:S01]  /*0660*/  FCHK P0, -R17, R14 ;  /* 0x0000000e11007302 */ /* 0x000e620000000100 */
[C---:B------:R-:W-:Y:S01]  /*0670*/  FMUL R3, |R2|.reuse, 8388608 ;  /* 0x4b00000002037820 */ /* 0x040fe20000400200 */
[----:B------:R-:W-:Y:S01]  /*0680*/  FSETP.GT.AND P1, PT, |R2|, RZ, PT ;  /* 0x000000ff0200720b */ /* 0x000fe20003f24200 */
[----:B0-----:R-:W-:-:S03]  /*0690*/  FFMA R8, -R14, R9, 1 ;  /* 0x3f8000000e087423 */ /* 0x001fc60000000109 */
[----:B------:R-:W-:Y:S01]  /*06a0*/  LOP3.LUT R4, R3, 0x7fffff, RZ, 0xc0, !PT ;  /* 0x007fffff03047812 */ /* 0x000fe200078ec0ff */
[----:B------:R-:W-:Y:S01]  /*06b0*/  FFMA R9, R9, R8, R9 ;  /* 0x0000000809097223 */ /* 0x000fe20000000009 */
[----:B------:R-:W-:Y:S02]  /*06c0*/  LOP3.LUT R8, R3, 0xff800000, RZ, 0xc0, !PT ;  /* 0xff80000003087812 */ /* 0x000fe400078ec0ff */
[----:B------:R-:W-:Y:S01]  /*06d0*/  LOP3.LUT R4, R4, 0x3f800000, RZ, 0xfc, !PT ;  /* 0x3f80000004047812 */ /* 0x000fe200078efcff */
[----:B------:R-:W-:Y:S01]  /*06e0*/  FFMA R10, R9, -1.5274153261140506073e-43, RZ ;  /* 0x8000006d090a7823 */ /* 0x000fe200000000ff */
[----:B------:R-:W-:Y:S02]  /*06f0*/  FSEL R12, R8, +QNAN , P1 ;  /* 0x7fffffff080c7808 */ /* 0x000fe40000800000 */
[----:B------:R0:W2:Y:S01]  /*0700*/  MUFU.RCP R5, R4 ;  /* 0x0000000400057308 */ /* 0x0000a20000001000 */
[----:B------:R-:W-:Y:S01]  /*0710*/  FFMA R11, -R14, R10, -1.5274153261140506073e-43 ;  /* 0x8000006d0e0b7423 */ /* 0x000fe2000000010a */
[----:B------:R-:W-:-:S03]  /*0720*/  IADD3 R13, PT, PT, -R8, 0xb800000, RZ ;  /* 0x0b800000080d7810 */ /* 0x000fc60007ffe1ff */
[----:B------:R-:W-:Y:S01]  /*0730*/  FFMA R9, R9, R11, R10 ;  /* 0x0000000b09097223 */ /* 0x000fe2000000000a */
[C---:B------:R-:W-:Y:S01]  /*0740*/  FADD R10, |R2|.reuse, -RZ ;  /* 0x800000ff020a7221 */ /* 0x040fe20000000200 */
[----:B------:R-:W-:Y:S01]  /*0750*/  FADD R11, |R2|, |R2| ;  /* 0x40000002020b7221 */ /* 0x000fe20000000200 */
[----:B-1----:R-:W-:Y:S06]  /*0760*/  @!P0 BRA `(.L_x_3) ;  /* 0x00000000000c8947 */ /* 0x002fec0003800000 */
[----:B------:R-:W-:Y:S01]  /*0770*/  IMAD.MOV.U32 R9, RZ, RZ, -0x7fffff93 ;  /* 0x8000006dff097424 */ /* 0x000fe200078e00ff */
[----:B------:R-:W-:-:S07]  /*0780*/  MOV R16, 0x7a0 ;  /* 0x000007a000107802 */ /* 0x000fce0000000f00 */
[----:B0-2---:R-:W-:Y:S05]  /*0790*/  CALL.REL.NOINC `($__internal_0_$__cuda_sm3x_div_rn_noftz_f32_slowpath) ;  /* 0x0000000c00847944 */ /* 0x005fea0003c00000 */
.L_x_3:
[----:B------:R-:W1:Y:S02]  /*07a0*/  LDC.64 R16, c[0x0][0x3a0] ;  /* 0x0000e800ff107b82 */ /* 0x000e640000000a00 */
[----:B-1----:R-:W-:Y:S01]  /*07b0*/  FADD R16, R16, R17 ;  /* 0x0000001110107221 */ /* 0x002fe20000000000 */
[----:B------:R-:W-:Y:S06]  /*07c0*/  BRA.U UP0, `(.L_x_4) ;  /* 0x0000000500047547 */ /* 0x000fec000b800000 */
[----:B------:R-:W-:-:S05]  /*07d0*/  UMOV UR4, URZ ;  /* 0x000000ff00047c82 */ /* 0x000fca0008000000 */
.L_x_11:
[----:B------:R-:W1:Y:S01]  /*07e0*/  LDCU UR5, c[0x0][0x384] ;  /* 0x00007080ff0577ac */ /* 0x000e620008000800 */
[----:B------:R-:W-:Y:S01]  /*07f0*/  FSETP.GT.AND P0, PT, R15, R0, PT ;  /* 0x000000000f00720b */ /* 0x000fe20003f04000 */
[----:B------:R-:W-:-:S04]  /*0800*/  UIADD3 UR4, UPT, UPT, UR4, 0x1, URZ ;  /* 0x0000000104047890 */ /* 0x000fc8000fffe0ff */
[----:B-1----:R-:W-:-:S08]  /*0810*/  UISETP.NE.AND UP0, UPT, UR4, UR5, UPT ;  /* 0x000000050400728c */ /* 0x002fd0000bf05270 */
[----:B------:R-:W-:Y:S05]  /*0820*/  @!P0 BRA `(.L_x_5) ;  /* 0x0000000000e48947 */ /* 0x000fea0003800000 */
[----:B------:R-:W1:Y:S01]  /*0830*/  LDC R16, c[0x0][0x394] ;  /* 0x0000e500ff107b82 */ /* 0x000e620000000800 */
[----:B------:R-:W-:Y:S01]  /*0840*/  FSETP.GT.AND P0, PT, |R2|, 1.6640419263857202717e-41, PT ;  /* 0x00002e630200780b */ /* 0x000fe20003f04200 */
[----:B------:R-:W-:Y:S02]  /*0850*/  HFMA2 R14, -RZ, RZ, 0, 0.09979248046875 ;  /* 0x00002e63ff0e7431 */ /* 0x000fe400000001ff */
[----:B-1----:R-:W-:-:S10]  /*0860*/  FFMA R15, R16, 1.87699994409681242043e+35, R15 ;  /* 0x7a10994c100f7823 */ /* 0x002fd4000000000f */
[----:B------:R-:W-:Y:S05]  /*0870*/  @P0 BRA `(.L_x_6) ;  /* 0x0000000000c00947 */ /* 0x000fea0003800000 */
[----:B------:R-:W-:-:S13]  /*0880*/  FSETP.GE.AND P0, PT, R3, 1.6640419263857202717e-41, PT ;  /* 0x00002e630300780b */ /* 0x000fda0003f06000 */
[----:B------:R-:W-:Y:S05]  /*0890*/  @!P0 BRA `(.L_x_7) ;  /* 0x0000000000688947 */ /* 0x000fea0003800000 */
[C---:B------:R-:W-:Y:S01]  /*08a0*/  FMUL R17, |R2|.reuse, 16777216 ;  /* 0x4b80000002117820 */ /* 0x040fe20000400200 */
[----:B------:R-:W-:Y:S01]  /*08b0*/  FSETP.GEU.AND P0, PT, |R2|, 1.175494350822287508e-38, PT ;  /* 0x008000000200780b */ /* 0x000fe20003f0e200 */
[----:B------:R-:W-:-:S03]  /*08c0*/  IMAD.MOV.U32 R14, RZ, RZ, 0x2e63 ;  /* 0x00002e63ff0e7424 */ /* 0x000fc600078e00ff */
[----:B------:R-:W-:Y:S02]  /*08d0*/  FSEL R17, R17, |R2|, !P0 ;  /* 0x4000000211117208 */ /* 0x000fe40004000000 */
[----:B------:R-:W-:-:S04]  /*08e0*/  FSEL R14, R14, 2.7917990832029328314e-34, P0 ;  /* 0x07b98c000e0e7808 */ /* 0x000fc80000000000 */
[----:B------:R-:W1:Y:S02]  /*08f0*/  MUFU.RCP R17, R17 ;  /* 0x0000001100117308 */ /* 0x000e640000001000 */
[----:B-1----:R-:W-:-:S06]  /*0900*/  FMUL R14, R17, R14 ;  /* 0x0000000e110e7220 */ /* 0x002fcc0000400000 */
[----:B------:R-:W1:Y:S02]  /*0910*/  FRND.TRUNC R19, R14 ;  /* 0x0000000e00137307 */ /* 0x000e64000020d000 */
[----:B-1----:R-:W-:-:S05]  /*0920*/  FFMA R21, -|R2|, R19, 1.6640419263857202717e-41 ;  /* 0x00002e6302157423 */ /* 0x002fca0000000313 */
[----:B------:R-:W-:-:S13]  /*0930*/  ISETP.GE.U32.AND P0, PT, R21, R10, PT ;  /* 0x0000000a1500720c */ /* 0x000fda0003f06070 */
[----:B------:R-:W-:Y:S05]  /*0940*/  @!P0 BRA `(.L_x_8) ;  /* 0x0000000000348947 */ /* 0x000fea0003800000 */
[----:B------:R-:W-:-:S04]  /*0950*/  ISETP.GE.U32.AND P0, PT, R21, -0x7fffffff, PT ;  /* 0x800000011500780c */ /* 0x000fc80003f06070 */
[----:B------:R-:W-:-:S09]  /*0960*/  FSETP.GEU.OR P1, PT, R21, -|R2|, !P0 ;  /* 0xc00000021500720b */ /* 0x000fd2000472e400 */
[----:B------:R-:W-:-:S04]  /*0970*/  @P0 FADD R14, R19, -1 ;  /* 0xbf800000130e0421 */ /* 0x000fc80000000000 */
[----:B------:R-:W-:-:S04]  /*0980*/  @!P1 FADD R14, R14, -1 ;  /* 0xbf8000000e0e9421 */ /* 0x000fc80000000000 */
[----:B------:R-:W-:Y:S01]  /*0990*/  @P0 IMAD.MOV.U32 R19, RZ, RZ, R14 ;  /* 0x000000ffff130224 */ /* 0x000fe200078e000e */
[----:B------:R-:W-:Y:S06]  /*09a0*/  @P0 BRA `(.L_x_8) ;  /* 0x00000000001c0947 */ /* 0x000fec0003800000 */
[----:B------:R-:W-:Y:S01]  /*09b0*/  FSETP.GE.AND P0, PT, R21, R11, PT ;  /* 0x0000000b1500720b */ /* 0x000fe20003f06000 */
[----:B------:R-:W-:-:S12]  /*09c0*/  FADD R19, R19, 1 ;  /* 0x3f80000013137421 */ /* 0x000fd80000000000 */
[----:B------:R-:W-:-:S05]  /*09d0*/  @P0 FFMA R14, |R2|, -3, R21 ;  /* 0xc0400000020e0823 */ /* 0x000fca0000000215 */
[----:B------:R-:W-:Y:S01]  /*09e0*/  FSETP.GE.AND P1, PT, R14, RZ, P0 ;  /* 0x000000ff0e00720b */ /* 0x000fe20000726000 */
[----:B------:R-:W-:-:S12]  /*09f0*/  @P0 FADD R14, R19, 1 ;  /* 0x3f800000130e0421 */ /* 0x000fd80000000000 */
[----:B------:R-:W-:-:S05]  /*0a00*/  @P1 FADD R14, R14, 1 ;  /* 0x3f8000000e0e1421 */ /* 0x000fca0000000000 */
[----:B------:R-:W-:-:S07]  /*0a10*/  @P0 MOV R19, R14 ;  /* 0x0000000e00130202 */ /* 0x000fce0000000f00 */
.L_x_8:
[----:B------:R-:W-:Y:S01]  /*0a20*/  FFMA R14, -|R2|, R19, 1.6640419263857202717e-41 ;  /* 0x00002e63020e7423 */ /* 0x000fe20000000313 */
[----:B------:R-:W-:Y:S06]  /*0a30*/  BRA `(.L_x_6) ;  /* 0x0000000000507947 */ /* 0x000fec0003800000 */
.L_x_7:
[----:B------:R-:W-:Y:S01]  /*0a40*/  ISETP.NE.AND P0, PT, R8, 0xb800000, PT ;  /* 0x0b8000000800780c */ /* 0x000fe20003f05270 */
[----:B------:R-:W-:-:S12]  /*0a50*/  IMAD.MOV.U32 R17, RZ, RZ, 0x34002e63 ;  /* 0x34002e63ff117424 */ /* 0x000fd800078e00ff */
[----:B------:R-:W-:Y:S05]  /*0a60*/  @!P0 BRA `(.L_x_9) ;  /* 0x0000000000408947 */ /* 0x000fea0003800000 */
[----:B------:R-:W-:Y:S01]  /*0a70*/  IMAD.MOV.U32 R14, RZ, RZ, 0x3f802e63 ;  /* 0x3f802e63ff0e7424 */ /* 0x000fe200078e00ff */
[----:B------:R-:W-:-:S07]  /*0a80*/  MOV R16, R13 ;  /* 0x0000000d00107202 */ /* 0x000fce0000000f00 */
.L_x_10:
[----:B------:R-:W-:-:S05]  /*0a90*/  VIMNMX.U32 R17, PT, PT, R16, 0xb800000, PT ;  /* 0x0b80000010117848 */ /* 0x000fca0003fe0000 */
[----:B------:R-:W-:Y:S02]  /*0aa0*/  IMAD.IADD R19, R17, 0x1, R14 ;  /* 0x0000000111137824 */ /* 0x000fe400078e020e */
[----:B------:R-:W-:Y:S02]  /*0ab0*/  IMAD.IADD R16, R16, 0x1, -R17 ;  /* 0x0000000110107824 */ /* 0x000fe400078e0a11 */
[----:B--2---:R-:W-:-:S03]  /*0ac0*/  FMUL R14, R5, R19 ;  /* 0x00000013050e7220 */ /* 0x004fc60000400000 */
[----:B------:R-:W-:Y:S01]  /*0ad0*/  ISETP.NE.AND P1, PT, R16, RZ, PT ;  /* 0x000000ff1000720c */ /* 0x000fe20003f25270 */
[----:B------:R-:W-:-:S04]  /*0ae0*/  FFMA R18, -R4, R14, R19 ;  /* 0x0000000e04127223 */ /* 0x000fc80000000113 */
[----:B------:R-:W-:-:S04]  /*0af0*/  FFMA R18, R5, R18, R14 ;  /* 0x0000001205127223 */ /* 0x000fc8000000000e */
[----:B------:R-:W-:-:S04]  /*0b00*/  FFMA R21, -R4, R18, R19 ;  /* 0x0000001204157223 */ /* 0x000fc80000000113 */
[----:B------:R-:W-:-:S06]  /*0b10*/  FFMA.RZ R21, R5, R21, R18 ;  /* 0x0000001505157223 */ /* 0x000fcc000000c012 */
[----:B------:R-:W1:Y:S02]  /*0b20*/  FRND.TRUNC R21, R21 ;  /* 0x0000001500157307 */ /* 0x000e64000020d000 */
[----:B-1----:R-:W-:-:S05]  /*0b30*/  FFMA R14, -R4, R21, R19 ;  /* 0x00000015040e7223 */ /* 0x002fca0000000113 */
[----:B------:R-:W-:-:S13]  /*0b40*/  ISETP.NE.AND P0, PT, R14, RZ, PT ;  /* 0x000000ff0e00720c */ /* 0x000fda0003f05270 */
[----:B------:R-:W-:Y:S05]  /*0b50*/  @P0 BRA P1, `(.L_x_10) ;  /* 0xfffffffc00cc0947 */ /* 0x000fea000083ffff */
[----:B------:R-:W-:-:S07]  /*0b60*/  FMUL R17, R14, 1.1920928955078125e-07 ;  /* 0x340000000e117820 */ /* 0x000fce0000400000 */
.L_x_9:
[----:B------:R-:W-:-:S07]  /*0b70*/  FMUL R14, R12, R17 ;  /* 0x000000110c0e7220 */ /* 0x000fce0000400000 */
.L_x_6:
[----:B------:R-:W-:-:S04]  /*0b80*/  FSETP.NAN.AND P0, PT, |R14|, |R14|, PT ;  /* 0x4000000e0e00720b */ /* 0x000fc80003f08200 */
[----:B------:R-:W-:-:S04]  /*0b90*/  FSEL R14, R14, |R14|, P0 ;  /* 0x4000000e0e0e7208 */ /* 0x000fc80000000000 */
[----:B------:R-:W-:-:S13]  /*0ba0*/  FSETP.GT.AND P0, PT, R15, R14, PT ;  /* 0x0000000e0f00720b */ /* 0x000fda0003f04000 */
[----:B------:R-:W-:-:S07]  /*0bb0*/  @P0 MOV R15, R9 ;  /* 0x00000009000f0202 */ /* 0x000fce0000000f00 */
.L_x_5:
[----:B------:R-:W-:Y:S05]  /*0bc0*/  BRA.U UP0, `(.L_x_11) ;  /* 0xfffffffd00047547 */ /* 0x000fea000b83ffff */
[----:B------:R-:W-:Y:S05]  /*0bd0*/  BRA `(.L_x_0) ;  /* 0x00000008004c7947 */ /* 0x000fea0003800000 */
.L_x_4:
[----:B------:R-:W1:Y:S01]  /*0be0*/  LDC R21, c[0x0][0x390] ;  /* 0x0000e400ff157b82 */ /* 0x000e620000000800 */
[----:B------:R-:W3:Y:S01]  /*0bf0*/  LDCU.64 UR6, c[0x0][0x398] ;  /* 0x00007300ff0677ac */ /* 0x000ee20008000a00 */
[----:B------:R-:W-:Y:S01]  /*0c00*/  FADD R17, RZ, R16 ;  /* 0x00000010ff117221 */ /* 0x000fe20000000000 */
[----:B------:R-:W4:Y:S01]  /*0c10*/  LDCU.64 UR8, c[0x0][0x358] ;  /* 0x00006b00ff0877ac */ /* 0x000f220008000a00 */
[----:B------:R-:W-:Y:S01]  /*0c20*/  UMOV UR4, URZ ;  /* 0x000000ff00047c82 */ /* 0x000fe20008000000 */
[----:B---3--:R-:W-:-:S04]  /*0c30*/  UIADD3 UR5, UP0, UPT, UR6, 0x20, URZ ;  /* 0x0000002006057890 */ /* 0x008fc8000ff1e0ff */
[----:B------:R-:W-:Y:S01]  /*0c40*/  UIADD3.X UR6, UPT, UPT, URZ, UR7, URZ, UP0, !UPT ;  /* 0x00000007ff067290 */ /* 0x000fe200087fe4ff */
[C---:B-1----:R-:W-:Y:S02]  /*0c50*/  LOP3.LUT R18, R21.reuse, 0x7ffffff0, RZ, 0xc0, !PT ;  /* 0x7ffffff015127812 */ /* 0x042fe400078ec0ff */
[C---:B------:R-:W-:Y:S02]  /*0c60*/  LOP3.LUT R19, R21.reuse, 0xf, RZ, 0xc0, !PT ;  /* 0x0000000f15137812 */ /* 0x040fe400078ec0ff */
[C---:B------:R-:W-:Y:S01]  /*0c70*/  LOP3.LUT R20, R21.reuse, 0x7, RZ, 0xc0, !PT ;  /* 0x0000000715147812 */ /* 0x040fe200078ec0ff */
[----:B------:R-:W-:Y:S01]  /*0c80*/  IMAD.MOV R22, RZ, RZ, -R18 ;  /* 0x000000ffff167224 */ /* 0x000fe200078e0a12 */
[----:B----4-:R-:W-:-:S07]  /*0c90*/  LOP3.LUT R21, R21, 0x3, RZ, 0xc0, !PT ;  /* 0x0000000315157812 */ /* 0x010fce00078ec0ff */
.L_x_24:
[----:B------:R-:W1:Y:S01]  /*0ca0*/  LDCU UR7, c[0x0][0x384] ;  /* 0x00007080ff0777ac */ /* 0x000e620008000800 */
[----:B------:R-:W-:Y:S01]  /*0cb0*/  FSETP.GT.AND P0, PT, R15, R0, PT ;  /* 0x000000000f00720b */ /* 0x000fe20003f04000 */
[----:B------:R-:W-:-:S04]  /*0cc0*/  UIADD3 UR4, UPT, UPT, UR4, 0x1, URZ ;  /* 0x0000000104047890 */ /* 0x000fc8000fffe0ff */
[----:B-1----:R-:W-:-:S08]  /*0cd0*/  UISETP.NE.AND UP1, UPT, UR4, UR7, UPT ;  /* 0x000000070400728c */ /* 0x002fd0000bf25270 */
[----:B------:R-:W-:Y:S05]  /*0ce0*/  @!P0 BRA `(.L_x_12) ;  /* 0x0000000800048947 */ /* 0x000fea0003800000 */
[----:B------:R-:W1:Y:S01]  /*0cf0*/  LDCU UR7, c[0x0][0x390] ;  /* 0x00007200ff0777ac */ /* 0x000e620008000800 */
[----:B------:R-:W-:Y:S01]  /*0d00*/  IMAD.MOV.U32 R23, RZ, RZ, RZ ;  /* 0x000000ffff177224 */ /* 0x000fe200078e00ff */
[----:B-1----:R-:W-:-:S09]  /*0d10*/  UISETP.GE.U32.AND UP0, UPT, UR7, 0x10, UPT ;  /* 0x000000100700788c */ /* 0x002fd2000bf06070 */
[----:B------:R-:W-:Y:S05]  /*0d20*/  BRA.U !UP0, `(.L_x_13) ;  /* 0x0000000108707547 */ /* 0x000fea000b800000 */
[----:B------:R-:W-:Y:S01]  /*0d30*/  MOV R24, UR5 ;  /* 0x0000000500187c02 */ /* 0x000fe20008000f00 */
[----:B------:R-:W-:Y:S01]  /*0d40*/  IMAD.U32 R25, RZ, RZ, UR6 ;  /* 0x00000006ff197e24 */ /* 0x000fe2000f8e00ff */
[----:B------:R-:W-:Y:S01]  /*0d50*/  MOV R23, R22 ;  /* 0x0000001600177202 */ /* 0x000fe20000000f00 */
[----:B------:R-:W-:-:S07]  /*0d60*/  IMAD.MOV.U32 R27, RZ, RZ, -0x5ff4164 ;  /* 0xfa00be9cff1b7424 */ /* 0x000fce00078e00ff */
.L_x_14:
[----:B------:R-:W-:Y:S01]  /*0d70*/  IADD3 R23, PT, PT, R23, 0x10, RZ ;  /* 0x0000001017177810 */ /* 0x000fe20007ffe0ff */
[----:B-1----:R-:W-:Y:S01]  /*0d80*/  IMAD.MOV.U32 R15, RZ, RZ, R25 ;  /* 0x000000ffff0f7224 */ /* 0x002fe200078e0019 */
[----:B------:R-:W-:Y:S02]  /*0d90*/  MOV R14, R24 ;  /* 0x00000018000e7202 */ /* 0x000fe40000000f00 */
[----:B------:R-:W-:Y:S02]  /*0da0*/  ISETP.NE.AND P0, PT, R23, RZ, PT ;  /* 0x000000ff1700720c */ /* 0x000fe40003f05270 */
[----:B------:R-:W-:Y:S01]  /*0db0*/  IADD3 R24, P1, PT, R14, 0x40, RZ ;  /* 0x000000400e187810 */ /* 0x000fe20007f3e0ff */
[----:B------:R1:W-:Y:S04]  /*0dc0*/  STG.E desc[UR8][R14.64+-0x20], R27 ;  /* 0xffffe01b0e007986 */ /* 0x0003e8000c101908 */
[----:B------:R1:W-:Y:S01]  /*0dd0*/  STG.E desc[UR8][R14.64+-0x1c], R27 ;  /* 0xffffe41b0e007986 */ /* 0x0003e2000c101908 */
[----:B------:R-:W-:-:S03]  /*0de0*/  IMAD.X R25, RZ, RZ, R15, P1 ;  /* 0x000000ffff197224 */ /* 0x000fc600008e060f */
[----:B------:R1:W-:Y:S04]  /*0df0*/  STG.E desc[UR8][R14.64+-0x18], R27 ;  /* 0xffffe81b0e007986 */ /* 0x0003e8000c101908 */
        /* <DEDUP_REMOVED lines=12> */
[----:B------:R1:W-:Y:S01]  /*0ec0*/  STG.E desc[UR8][R14.64+0x1c], R27 ;  /* 0x00001c1b0e007986 */ /* 0x0003e2000c101908 */
[----:B------:R-:W-:Y:S05]  /*0ed0*/  @P0 BRA `(.L_x_14) ;  /* 0xfffffffc00a40947 */ /* 0x000fea000383ffff */
[----:B------:R-:W-:-:S07]  /*0ee0*/  MOV R23, R18 ;  /* 0x0000001200177202 */ /* 0x000fce0000000f00 */
.L_x_13:
[----:B------:R-:W-:-:S13]  /*0ef0*/  ISETP.NE.AND P0, PT, R19, RZ, PT ;  /* 0x000000ff1300720c */ /* 0x000fda0003f05270 */
[----:B------:R-:W-:Y:S05]  /*0f00*/  @!P0 BRA `(.L_x_15) ;  /* 0x00000000009c8947 */ /* 0x000fea0003800000 */
[----:B-1----:R-:W-:Y:S01]  /*0f10*/  VIADD R14, R19, 0xffffffff ;  /* 0xffffffff130e7836 */ /* 0x002fe20000000000 */
[----:B------:R-:W-:-:S04]  /*0f20*/  ISETP.NE.AND P1, PT, R20, RZ, PT ;  /* 0x000000ff1400720c */ /* 0x000fc80003f25270 */
[----:B------:R-:W-:-:S13]  /*0f30*/  ISETP.GE.U32.AND P0, PT, R14, 0x7, PT ;  /* 0x000000070e00780c */ /* 0x000fda0003f06070 */
[----:B------:R-:W-:Y:S05]  /*0f40*/  @!P0 BRA `(.L_x_16) ;  /* 0x0000000000308947 */ /* 0x000fea0003800000 */
[----:B------:R-:W1:Y:S01]  /*0f50*/  LDC.64 R14, c[0x0][0x398] ;  /* 0x0000e600ff0e7b82 */ /* 0x000e620000000a00 */
[----:B------:R-:W-:Y:S02]  /*0f60*/  HFMA2 R25, -RZ, RZ, -49152, -1.65234375 ;  /* 0xfa00be9cff197431 */ /* 0x000fe400000001ff */
[----:B-1----:R-:W-:-:S04]  /*0f70*/  IMAD.WIDE.U32 R14, R23, 0x4, R14 ;  /* 0x00000004170e7825 */ /* 0x002fc800078e000e */
[----:B------:R-:W-:Y:S01]  /*0f80*/  VIADD R23, R23, 0x8 ;  /* 0x0000000817177836 */ /* 0x000fe20000000000 */
[----:B------:R1:W-:Y:S04]  /*0f90*/  STG.E desc[UR8][R14.64], R25 ;  /* 0x000000190e007986 */ /* 0x0003e8000c101908 */
[----:B------:R1:W-:Y:S04]  /*0fa0*/  STG.E desc[UR8][R14.64+0x4], R25 ;  /* 0x000004190e007986 */ /* 0x0003e8000c101908 */
[----:B------:R1:W-:Y:S04]  /*0fb0*/  STG.E desc[UR8][R14.64+0x8], R25 ;  /* 0x000008190e007986 */ /* 0x0003e8000c101908 */
[----:B------:R1:W-:Y:S04]  /*0fc0*/  STG.E desc[UR8][R14.64+0xc], R25 ;  /* 0x00000c190e007986 */ /* 0x0003e8000c101908 */
[----:B------:R1:W-:Y:S04]  /*0fd0*/  STG.E desc[UR8][R14.64+0x10], R25 ;  /* 0x000010190e007986 */ /* 0x0003e8000c101908 */
[----:B------:R1:W-:Y:S04]  /*0fe0*/  STG.E desc[UR8][R14.64+0x14], R25 ;  /* 0x000014190e007986 */ /* 0x0003e8000c101908 */
[----:B------:R1:W-:Y:S04]  /*0ff0*/  STG.E desc[UR8][R14.64+0x18], R25 ;  /* 0x000018190e007986 */ /* 0x0003e8000c101908 */
[----:B------:R1:W-:Y:S02]  /*1000*/  STG.E desc[UR8][R14.64+0x1c], R25 ;  /* 0x00001c190e007986 */ /* 0x0003e4000c101908 */
.L_x_16:
[----:B------:R-:W-:Y:S05]  /*1010*/  @!P1 BRA `(.L_x_15) ;  /* 0x0000000000589947 */ /* 0x000fea0003800000 */
[----:B-1----:R-:W-:Y:S02]  /*1020*/  IADD3 R14, PT, PT, R20, -0x1, RZ ;  /* 0xffffffff140e7810 */ /* 0x002fe40007ffe0ff */
[----:B------:R-:W-:Y:S02]  /*1030*/  ISETP.NE.AND P1, PT, R21, RZ, PT ;  /* 0x000000ff1500720c */ /* 0x000fe40003f25270 */
[----:B------:R-:W-:-:S13]  /*1040*/  ISETP.GE.U32.AND P0, PT, R14, 0x3, PT ;  /* 0x000000030e00780c */ /* 0x000fda0003f06070 */
[----:B------:R-:W-:Y:S05]  /*1050*/  @!P0 BRA `(.L_x_17) ;  /* 0x0000000000208947 */ /* 0x000fea0003800000 */
[----:B------:R-:W1:Y:S01]  /*1060*/  LDC.64 R14, c[0x0][0x398] ;  /* 0x0000e600ff0e7b82 */ /* 0x000e620000000a00 */
[----:B------:R-:W-:Y:S02]  /*1070*/  IMAD.MOV.U32 R25, RZ, RZ, -0x5ff4164 ;  /* 0xfa00be9cff197424 */ /* 0x000fe400078e00ff */
[C---:B-1----:R-:W-:Y:S01]  /*1080*/  IMAD.WIDE.U32 R14, R23.reuse, 0x4, R14 ;  /* 0x00000004170e7825 */ /* 0x042fe200078e000e */
[----:B------:R-:W-:-:S04]  /*1090*/  IADD3 R23, PT, PT, R23, 0x4, RZ ;  /* 0x0000000417177810 */ /* 0x000fc80007ffe0ff */
[----:B------:R1:W-:Y:S04]  /*10a0*/  STG.E desc[UR8][R14.64], R25 ;  /* 0x000000190e007986 */ /* 0x0003e8000c101908 */
[----:B------:R1:W-:Y:S04]  /*10b0*/  STG.E desc[UR8][R14.64+0x4], R25 ;  /* 0x000004190e007986 */ /* 0x0003e8000c101908 */
[----:B------:R1:W-:Y:S04]  /*10c0*/  STG.E desc[UR8][R14.64+0x8], R25 ;  /* 0x000008190e007986 */ /* 0x0003e8000c101908 */
[----:B------:R1:W-:Y:S02]  /*10d0*/  STG.E desc[UR8][R14.64+0xc], R25 ;  /* 0x00000c190e007986 */ /* 0x0003e4000c101908 */
.L_x_17:
[----:B------:R-:W-:Y:S05]  /*10e0*/  @!P1 BRA `(.L_x_15) ;  /* 0x0000000000249947 */ /* 0x000fea0003800000 */
[----:B-1----:R-:W1:Y:S01]  /*10f0*/  LDC.64 R14, c[0x0][0x398] ;  /* 0x0000e600ff0e7b82 */ /* 0x002e620000000a00 */
[----:B------:R-:W-:Y:S01]  /*1100*/  ISETP.NE.AND P0, PT, R21, 0x1, PT ;  /* 0x000000011500780c */ /* 0x000fe20003f05270 */
[----:B------:R-:W-:Y:S02]  /*1110*/  IMAD.MOV.U32 R25, RZ, RZ, -0x5ff4164 ;  /* 0xfa00be9cff197424 */ /* 0x000fe400078e00ff */
[----:B-1----:R-:W-:-:S05]  /*1120*/  IMAD.WIDE.U32 R14, R23, 0x4, R14 ;  /* 0x00000004170e7825 */ /* 0x002fca00078e000e */
[----:B------:R3:W-:Y:S05]  /*1130*/  STG.E desc[UR8][R14.64], R25 ;  /* 0x000000190e007986 */ /* 0x0007ea000c101908 */
[----:B------:R-:W-:Y:S05]  /*1140*/  @!P0 BRA `(.L_x_15) ;  /* 0x00000000000c8947 */ /* 0x000fea0003800000 */
[----:B------:R-:W-:Y:S01]  /*1150*/  ISETP.NE.AND P0, PT, R21, 0x2, PT ;  /* 0x000000021500780c */ /* 0x000fe20003f05270 */
[----:B------:R4:W-:-:S12]  /*1160*/  STG.E desc[UR8][R14.64+0x4], R25 ;  /* 0x000004190e007986 */ /* 0x0009d8000c101908 */
[----:B------:R4:W-:Y:S02]  /*1170*/  @P0 STG.E desc[UR8][R14.64+0x8], R25 ;  /* 0x000008190e000986 */ /* 0x0009e4000c101908 */
.L_x_15:
[----:B------:R-:W-:Y:S02]  /*1180*/  FSETP.GT.AND P0, PT, |R2|, 1.6640419263857202717e-41, PT ;  /* 0x00002e630200780b */ /* 0x000fe40003f04200 */
[----:B-1-34-:R-:W-:-:S11]  /*1190*/  MOV R14, 0x2e63 ;  /* 0x00002e63000e7802 */ /* 0x01afd60000000f00 */
        /* <DEDUP_REMOVED lines=14> */
[----:B------:R-:W-:-:S13]  /*1280*/  ISETP.GT.U32.AND P0, PT, R25, -0x80000000, PT ;  /* 0x800000001900780c */ /* 0x000fda0003f04070 */
[----:B------:R-:W-:Y:S05]  /*1290*/  @P0 BRA `(.L_x_21) ;  /* 0x0000000000200947 */ /* 0x000fea0003800000 */
[----:B------:R-:W-:Y:S01]  /*12a0*/  FSETP.GE.AND P0, PT, R25, R11, PT ;  /* 0x0000000b1900720b */ /* 0x000fe20003f06000 */
[----:B------:R-:W-:-:S12]  /*12b0*/  FADD R15, R15, 1 ;  /* 0x3f8000000f0f7421 */ /* 0x000fd80000000000 */
[----:B------:R-:W-:Y:S05]  /*12c0*/  @!P0 BRA `(.L_x_20) ;  /* 0x0000000000208947 */ /* 0x000fea0003800000 */
[----:B------:R-:W-:Y:S01]  /*12d0*/  FFMA R14, |R2|, -3, R25 ;  /* 0xc0400000020e7823 */ /* 0x000fe20000000219 */
[----:B------:R-:W-:-:S04]  /*12e0*/  FADD R15, R15, 1 ;  /* 0x3f8000000f0f7421 */ /* 0x000fc80000000000 */
[----:B------:R-:W-:-:S13]  /*12f0*/  FSETP.GE.AND P0, PT, R14, RZ, PT ;  /* 0x000000ff0e00720b */ /* 0x000fda0003f06000 */
[----:B------:R-:W-:Y:S01]  /*1300*/  @P0 FADD R15, R15, 1 ;  /* 0x3f8000000f0f0421 */ /* 0x000fe20000000000 */
[----:B------:R-:W-:Y:S06]  /*1310*/  BRA `(.L_x_20) ;  /* 0x00000000000c7947 */ /* 0x000fec0003800000 */
.L_x_21:
[----:B------:R-:W-:Y:S01]  /*1320*/  FSETP.GEU.AND P0, PT, R25, -|R2|, PT ;  /* 0xc00000021900720b */ /* 0x000fe20003f0e000 */
[----:B------:R-:W-:-:S12]  /*1330*/  FADD R15, R15, -1 ;  /* 0xbf8000000f0f7421 */ /* 0x000fd80000000000 */
[----:B------:R-:W-:-:S07]  /*1340*/  @!P0 FADD R15, R15, -1 ;  /* 0xbf8000000f0f8421 */ /* 0x000fce0000000000 */
.L_x_20:
[----:B------:R-:W-:Y:S01]  /*1350*/  FFMA R14, -|R2|, R15, 1.6640419263857202717e-41 ;  /* 0x00002e63020e7423 */ /* 0x000fe2000000030f */
[----:B------:R-:W-:Y:S06]  /*1360*/  BRA `(.L_x_18) ;  /* 0x0000000000507947 */ /* 0x000fec0003800000 */
.L_x_19:
[----:B------:R-:W-:Y:S01]  /*1370*/  ISETP.NE.AND P0, PT, R8, 0xb800000, PT ;  /* 0x0b8000000800780c */ /* 0x000fe20003f05270 */
[----:B------:R-:W-:-:S12]  /*1380*/  HFMA2 R15, -RZ, RZ, 0.25, 0.09979248046875 ;  /* 0x34002e63ff0f7431 */ /* 0x000fd800000001ff */
[----:B------:R-:W-:Y:S05]  /*1390*/  @!P0 BRA `(.L_x_22) ;  /* 0x0000000000408947 */ /* 0x000fea0003800000 */
[----:B------:R-:W-:Y:S01]  /*13a0*/  IMAD.MOV.U32 R24, RZ, RZ, 0x3f802e63 ;  /* 0x3f802e63ff187424 */ /* 0x000fe200078e00ff */
[----:B------:R-:W-:-:S07]  /*13b0*/  MOV R14, R13 ;  /* 0x0000000d000e7202 */ /* 0x000fce0000000f00 */
.L_x_23:
[----:B------:R-:W-:-:S04]  /*13c0*/  VIMNMX.U32 R15, PT, PT, R14, 0xb800000, PT ;  /* 0x0b8000000e0f7848 */ /* 0x000fc80003fe0000 */
[C---:B------:R-:W-:Y:S01]  /*13d0*/  IADD3 R14, PT, PT, -R15.reuse, R14, RZ ;  /* 0x0000000e0f0e7210 */ /* 0x040fe20007ffe1ff */
[----:B------:R-:W-:-:S03]  /*13e0*/  IMAD.IADD R23, R15, 0x1, R24 ;  /* 0x000000010f177824 */ /* 0x000fc600078e0218 */
[----:B------:R-:W-:Y:S01]  /*13f0*/  ISETP.NE.AND P1, PT, R14, RZ, PT ;  /* 0x000000ff0e00720c */ /* 0x000fe20003f25270 */
[----:B--2---:R-:W-:-:S04]  /*1400*/  FMUL R24, R5, R23 ;  /* 0x0000001705187220 */ /* 0x004fc80000400000 */
        /* <DEDUP_REMOVED lines=9> */
.L_x_22:
[----:B------:R-:W-:-:S07]  /*14a0*/  FMUL R14, R12, R15 ;  /* 0x0000000f0c0e7220 */ /* 0x000fce0000400000 */
.L_x_18:
[----:B------:R-:W-:-:S04]  /*14b0*/  FSETP.NAN.AND P0, PT, |R14|, |R14|, PT ;  /* 0x4000000e0e00720b */ /* 0x000fc80003f08200 */
[----:B------:R-:W-:-:S04]  /*14c0*/  FSEL R15, R14, |R14|, P0 ;  /* 0x4000000e0e0f7208 */ /* 0x000fc80000000000 */
[----:B------:R-:W-:Y:S01]  /*14d0*/  FSETP.GT.AND P0, PT, R16, R15, PT ;  /* 0x0000000f1000720b */ /* 0x000fe20003f04000 */
[----:B------:R-:W-:-:S12]  /*14e0*/  IMAD.MOV.U32 R15, RZ, RZ, R17 ;  /* 0x000000ffff0f7224 */ /* 0x000fd800078e0011 */
[----:B------:R-:W-:-:S07]  /*14f0*/  @P0 MOV R15, R9 ;  /* 0x00000009000f0202 */ /* 0x000fce0000000f00 */
.L_x_12:
[----:B------:R-:W-:Y:S05]  /*1500*/  BRA.U UP1, `(.L_x_24) ;  /* 0xfffffff501e47547 */ /* 0x000fea000b83ffff */
.L_x_0:
[----:B------:R-:W1:Y:S01]  /*1510*/  F2F.F64.F32 R2, R15 ;  /* 0x0000000f00027310 */ /* 0x000e620000201800 */
[----:B------:R-:W-:Y:S01]  /*1520*/  MOV R0, 0x0 ;  /* 0x0000000000007802 */ /* 0x000fe20000000f00 */
[----:B------:R-:W0:Y:S03]  /*1530*/  LDCU.64 UR4, c[0x4][0x8] ;  /* 0x01000100ff0477ac */ /* 0x000e260008000a00 */
[----:B------:R3:W4:Y:S01]  /*1540*/  LDC.64 R8, c[0x4][R0] ;  /* 0x0100000000087b82 */ /* 0x0007220000000a00 */
[----:B-1----:R3:W-:Y:S01]  /*1550*/  STL.64 [R1], R2 ;  /* 0x0000000201007387 */ /* 0x0027e20000100a00 */
[----:B0-----:R-:W-:Y:S01]  /*1560*/  IMAD.U32 R4, RZ, RZ, UR4 ;  /* 0x00000004ff047e24 */ /* 0x001fe2000f8e00ff */
[----:B--2---:R-:W-:-:S07]  /*1570*/  MOV R5, UR5 ;  /* 0x0000000500057c02 */ /* 0x004fce0008000f00 */
[----:B------:R-:W-:-:S07]  /*1580*/  LEPC R20, `(.L_x_25) ;  /* 0x000000001014794e */ /* 0x000fce0000000000 */
[----:B---34-:R-:W-:Y:S05]  /*1590*/  CALL.ABS.NOINC R8 ;  /* 0x0000000008007343 */ /* 0x018fea0003c00000 */
.L_x_25:
[----:B------:R-:W-:Y:S05]  /*15a0*/  EXIT ;  /* 0x000000000000794d */ /* 0x000fea0003800000 */
        .weak           $__internal_0_$__cuda_sm3x_div_rn_noftz_f32_slowpath
        .type           $__internal_0_$__cuda_sm3x_div_rn_noftz_f32_slowpath,@function
        .size           $__internal_0_$__cuda_sm3x_div_rn_noftz_f32_slowpath,(.L_x_35 - $__internal_0_$__cuda_sm3x_div_rn_noftz_f32_slowpath)
$__internal_0_$__cuda_sm3x_div_rn_noftz_f32_slowpath:
[----:B------:R-:W-:Y:S02]  /*15b0*/  SHF.R.U32.HI R17, RZ, 0x17, R14 ;  /* 0x00000017ff117819 */ /* 0x000fe4000001160e */
[----:B------:R-:W-:Y:S02]  /*15c0*/  SHF.R.U32.HI R18, RZ, 0x17, R9 ;  /* 0x00000017ff127819 */ /* 0x000fe40000011609 */
[----:B------:R-:W-:Y:S02]  /*15d0*/  LOP3.LUT R17, R17, 0xff, RZ, 0xc0, !PT ;  /* 0x000000ff11117812 */ /* 0x000fe400078ec0ff */
[----:B------:R-:W-:-:S03]  /*15e0*/  LOP3.LUT R22, R18, 0xff, RZ, 0xc0, !PT ;  /* 0x000000ff12167812 */ /* 0x000fc600078ec0ff */
[----:B------:R-:W-:Y:S01]  /*15f0*/  VIADD R20, R17, 0xffffffff ;  /* 0xffffffff11147836 */ /* 0x000fe20000000000 */
[----:B------:R-:W-:-:S04]  /*1600*/  IADD3 R19, PT, PT, R22, -0x1, RZ ;  /* 0xffffffff16137810 */ /* 0x000fc80007ffe0ff */
[----:B------:R-:W-:-:S04]  /*1610*/  ISETP.GT.U32.AND P0, PT, R20, 0xfd, PT ;  /* 0x000000fd1400780c */ /* 0x000fc80003f04070 */
[----:B------:R-:W-:-:S13]  /*1620*/  ISETP.GT.U32.OR P0, PT, R19, 0xfd, P0 ;  /* 0x000000fd1300780c */ /* 0x000fda0000704470 */
[----:B------:R-:W-:Y:S01]  /*1630*/  @!P0 IMAD.MOV.U32 R18, RZ, RZ, RZ ;  /* 0x000000ffff128224 */ /* 0x000fe200078e00ff */
[----:B------:R-:W-:Y:S06]  /*1640*/  @!P0 BRA `(.L_x_26) ;  /* 0x00000000005c8947 */ /* 0x000fec0003800000 */
[----:B------:R-:W-:Y:S02]  /*1650*/  FSETP.GTU.FTZ.AND P0, PT, |R9|, +INF , PT ;  /* 0x7f8000000900780b */ /* 0x000fe40003f1c200 */
[----:B------:R-:W-:-:S04]  /*1660*/  FSETP.GTU.FTZ.AND P1, PT, |R14|, +INF , PT ;  /* 0x7f8000000e00780b */ /* 0x000fc80003f3c200 */
[----:B------:R-:W-:-:S13]  /*1670*/  PLOP3.LUT P0, PT, P0, P1, PT, 0xf8, 0x8f ;  /* 0x00000000008f781c */ /* 0x000fda0000703f70 */
[----:B------:R-:W-:Y:S05]  /*1680*/  @P0 BRA `(.L_x_27) ;  /* 0x0000000400440947 */ /* 0x000fea0003800000 */
[----:B------:R-:W-:-:S13]  /*1690*/  LOP3.LUT P0, RZ, R14, 0x7fffffff, R9, 0xc8, !PT ;  /* 0x7fffffff0eff7812 */ /* 0x000fda000780c809 */
[----:B------:R-:W-:Y:S05]  /*16a0*/  @!P0 BRA `(.L_x_28) ;  /* 0x0000000400348947 */ /* 0x000fea0003800000 */
[C---:B------:R-:W-:Y:S02]  /*16b0*/  FSETP.NEU.FTZ.AND P2, PT, |R9|.reuse, +INF , PT ;  /* 0x7f8000000900780b */ /* 0x040fe40003f5d200 */
[----:B------:R-:W-:Y:S02]  /*16c0*/  FSETP.NEU.FTZ.AND P1, PT, |R14|, +INF , PT ;  /* 0x7f8000000e00780b */ /* 0x000fe40003f3d200 */
[----:B------:R-:W-:-:S11]  /*16d0*/  FSETP.NEU.FTZ.AND P0, PT, |R9|, +INF , PT ;  /* 0x7f8000000900780b */ /* 0x000fd60003f1d200 */
[----:B------:R-:W-:Y:S05]  /*16e0*/  @!P1 BRA !P2, `(.L_x_28) ;  /* 0x0000000400249947 */ /* 0x000fea0005000000 */
[----:B------:R-:W-:-:S04]  /*16f0*/  LOP3.LUT P2, RZ, R9, 0x7fffffff, RZ, 0xc0, !PT ;  /* 0x7fffffff09ff7812 */ /* 0x000fc8000784c0ff */
[----:B------:R-:W-:-:S13]  /*1700*/  PLOP3.LUT P1, PT, P1, P2, PT, 0x2f, 0xf2 ;  /* 0x0000000000f2781c */ /* 0x000fda0000f24577 */
[----:B------:R-:W-:Y:S05]  /*1710*/  @P1 BRA `(.L_x_29) ;  /* 0x0000000400101947 */ /* 0x000fea0003800000 */
[----:B------:R-:W-:-:S04]  /*1720*/  LOP3.LUT P1, RZ, R14, 0x7fffffff, RZ, 0xc0, !PT ;  /* 0x7fffffff0eff7812 */ /* 0x000fc8000782c0ff */
[----:B------:R-:W-:-:S13]  /*1730*/  PLOP3.LUT P0, PT, P0, P1, PT, 0x2f, 0xf2 ;  /* 0x0000000000f2781c */ /* 0x000fda0000702577 */
[----:B------:R-:W-:Y:S05]  /*1740*/  @P0 BRA `(.L_x_30) ;  /* 0x0000000000f80947 */ /* 0x000fea0003800000 */
[----:B------:R-:W-:Y:S02]  /*1750*/  ISETP.GE.AND P0, PT, R19, RZ, PT ;  /* 0x000000ff1300720c */ /* 0x000fe40003f06270 */
[----:B------:R-:W-:-:S11]  /*1760*/  ISETP.GE.AND P1, PT, R20, RZ, PT ;  /* 0x000000ff1400720c */ /* 0x000fd60003f26270 */
[----:B------:R-:W-:Y:S01]  /*1770*/  @P0 MOV R18, RZ ;  /* 0x000000ff00120202 */ /* 0x000fe20000000f00 */
[----:B------:R-:W-:Y:S02]  /*1780*/  @!P0 IMAD.MOV.U32 R18, RZ, RZ, -0x40 ;  /* 0xffffffc0ff128424 */ /* 0x000fe400078e00ff */
[----:B------:R-:W-:Y:S01]  /*1790*/  @!P0 FFMA R9, R9, 1.84467440737095516160e+19, RZ ;  /* 0x5f80000009098823 */ /* 0x000fe200000000ff */
[----:B------:R-:W-:Y:S02]  /*17a0*/  @!P1 FFMA R14, R14, 1.84467440737095516160e+19, RZ ;  /* 0x5f8000000e0e9823 */ /* 0x000fe400000000ff */
[----:B------:R-:W-:-:S07]  /*17b0*/  @!P1 IADD3 R18, PT, PT, R18, 0x40, RZ ;  /* 0x0000004012129810 */ /* 0x000fce0007ffe0ff */
.L_x_26:
[----:B------:R-:W-:Y:S02]  /*17c0*/  LEA R19, R17, 0xc0800000, 0x17 ;  /* 0xc080000011137811 */ /* 0x000fe400078eb8ff */
[----:B------:R-:W-:-:S03]  /*17d0*/  IADD3 R22, PT, PT, R22, -0x7f, RZ ;  /* 0xffffff8116167810 */ /* 0x000fc60007ffe0ff */
[----:B------:R-:W-:Y:S02]  /*17e0*/  IMAD.IADD R21, R14, 0x1, -R19 ;  /* 0x000000010e157824 */ /* 0x000fe400078e0a13 */
[C---:B------:R-:W-:Y:S02]  /*17f0*/  IMAD R9, R22.reuse, -0x800000, R9 ;  /* 0xff80000016097824 */ /* 0x040fe400078e0209 */
[----:B------:R0:W1:Y:S01]  /*1800*/  MUFU.RCP R14, R21 ;  /* 0x00000015000e7308 */ /* 0x0000620000001000 */
[----:B------:R-:W-:Y:S01]  /*1810*/  FADD.FTZ R20, -R21, -RZ ;  /* 0x800000ff15147221 */ /* 0x000fe20000010100 */
[----:B0-----:R-:W-:-:S05]  /*1820*/  IADD3 R21, PT, PT, R22, 0x7f, -R17 ;  /* 0x0000007f16157810 */ /* 0x001fca0007ffe811 */
[----:B------:R-:W-:Y:S02]  /*1830*/  IMAD.IADD R18, R21, 0x1, R18 ;  /* 0x0000000115127824 */ /* 0x000fe400078e0212 */
[----:B-1----:R-:W-:-:S04]  /*1840*/  FFMA R19, R14, R20, 1 ;  /* 0x3f8000000e137423 */ /* 0x002fc80000000014 */
[----:B------:R-:W-:-:S04]  /*1850*/  FFMA R14, R14, R19, R14 ;  /* 0x000000130e0e7223 */ /* 0x000fc8000000000e */
[----:B------:R-:W-:-:S04]  /*1860*/  FFMA R19, R9, R14, RZ ;  /* 0x0000000e09137223 */ /* 0x000fc800000000ff */
[----:B------:R-:W-:-:S04]  /*1870*/  FFMA R23, R20, R19, R9 ;  /* 0x0000001314177223 */ /* 0x000fc80000000009 */
[----:B------:R-:W-:-:S04]  /*1880*/  FFMA R19, R14, R23, R19 ;  /* 0x000000170e137223 */ /* 0x000fc80000000013 */
[----:B------:R-:W-:-:S04]  /*1890*/  FFMA R20, R20, R19, R9 ;  /* 0x0000001314147223 */ /* 0x000fc80000000009 */
[----:B------:R-:W-:-:S05]  /*18a0*/  FFMA R9, R14, R20, R19 ;  /* 0x000000140e097223 */ /* 0x000fca0000000013 */
[----:B------:R-:W-:-:S04]  /*18b0*/  SHF.R.U32.HI R17, RZ, 0x17, R9 ;  /* 0x00000017ff117819 */ /* 0x000fc80000011609 */
[----:B------:R-:W-:-:S04]  /*18c0*/  LOP3.LUT R17, R17, 0xff, RZ, 0xc0, !PT ;  /* 0x000000ff11117812 */ /* 0x000fc800078ec0ff */
[----:B------:R-:W-:-:S05]  /*18d0*/  IADD3 R21, PT, PT, R17, R18, RZ ;  /* 0x0000001211157210 */ /* 0x000fca0007ffe0ff */
[----:B------:R-:W-:-:S05]  /*18e0*/  VIADD R17, R21, 0xffffffff ;  /* 0xffffffff15117836 */ /* 0x000fca0000000000 */
[----:B------:R-:W-:-:S13]  /*18f0*/  ISETP.GE.U32.AND P0, PT, R17, 0xfe, PT ;  /* 0x000000fe1100780c */ /* 0x000fda0003f06070 */
[----:B------:R-:W-:Y:S05]  /*1900*/  @!P0 BRA `(.L_x_31) ;  /* 0x0000000000808947 */ /* 0x000fea0003800000 */
[----:B------:R-:W-:-:S13]  /*1910*/  ISETP.GT.AND P0, PT, R21, 0xfe, PT ;  /* 0x000000fe1500780c */ /* 0x000fda0003f04270 */
[----:B------:R-:W-:Y:S05]  /*1920*/  @P0 BRA `(.L_x_32) ;  /* 0x00000000006c0947 */ /* 0x000fea0003800000 */
[----:B------:R-:W-:-:S13]  /*1930*/  ISETP.GE.AND P0, PT, R21, 0x1, PT ;  /* 0x000000011500780c */ /* 0x000fda0003f06270 */
[----:B------:R-:W-:Y:S05]  /*1940*/  @P0 BRA `(.L_x_33) ;  /* 0x0000000000980947 */ /* 0x000fea0003800000 */
[----:B------:R-:W-:Y:S02]  /*1950*/  ISETP.GE.AND P0, PT, R21, -0x18, PT ;  /* 0xffffffe81500780c */ /* 0x000fe40003f06270 */
[----:B------:R-:W-:-:S11]  /*1960*/  LOP3.LUT R9, R9, 0x80000000, RZ, 0xc0, !PT ;  /* 0x8000000009097812 */ /* 0x000fd600078ec0ff */
[----:B------:R-:W-:Y:S05]  /*1970*/  @!P0 BRA `(.L_x_33) ;  /* 0x00000000008c8947 */ /* 0x000fea0003800000 */
[CCC-:B------:R-:W-:Y:S01]  /*1980*/  FFMA.RZ R17, R14.reuse, R20.reuse, R19.reuse ;  /* 0x000000140e117223 */ /* 0x1c0fe2000000c013 */
[C---:B------:R-:W-:Y:S02]  /*1990*/  ISETP.NE.AND P2, PT, R21.reuse, RZ, PT ;  /* 0x000000ff1500720c */ /* 0x040fe40003f45270 */
[----:B------:R-:W-:Y:S02]  /*19a0*/  ISETP.NE.AND P1, PT, R21, RZ, PT ;  /* 0x000000ff1500720c */ /* 0x000fe40003f25270 */
[----:B------:R-:W-:Y:S01]  /*19b0*/  LOP3.LUT R18, R17, 0x7fffff, RZ, 0xc0, !PT ;  /* 0x007fffff11127812 */ /* 0x000fe200078ec0ff */
[CCC-:B------:R-:W-:Y:S01]  /*19c0*/  FFMA.RP R17, R14.reuse, R20.reuse, R19.reuse ;  /* 0x000000140e117223 */ /* 0x1c0fe20000008013 */
[----:B------:R-:W-:Y:S01]  /*19d0*/  FFMA.RM R14, R14, R20, R19 ;  /* 0x000000140e0e7223 */ /* 0x000fe20000004013 */
[----:B------:R-:W-:Y:S01]  /*19e0*/  IADD3 R19, PT, PT, R21, 0x20, RZ ;  /* 0x0000002015137810 */ /* 0x000fe20007ffe0ff */
[----:B------:R-:W-:Y:S01]  /*19f0*/  IMAD.MOV R20, RZ, RZ, -R21 ;  /* 0x000000ffff147224 */ /* 0x000fe200078e0a15 */
[----:B------:R-:W-:-:S02]  /*1a00*/  LOP3.LUT R18, R18, 0x800000, RZ, 0xfc, !PT ;  /* 0x0080000012127812 */ /* 0x000fc400078efcff */
[----:B------:R-:W-:Y:S02]  /*1a10*/  FSETP.NEU.FTZ.AND P0, PT, R17, R14, PT ;  /* 0x0000000e1100720b */ /* 0x000fe40003f1d000 */
[----:B------:R-:W-:Y:S02]  /*1a20*/  SHF.L.U32 R19, R18, R19, RZ ;  /* 0x0000001312137219 */ /* 0x000fe400000006ff */
[----:B------:R-:W-:Y:S02]  /*1a30*/  SEL R17, R20, RZ, P2 ;  /* 0x000000ff14117207 */ /* 0x000fe40001000000 */
[----:B------:R-:W-:Y:S02]  /*1a40*/  ISETP.NE.AND P1, PT, R19, RZ, P1 ;  /* 0x000000ff1300720c */ /* 0x000fe40000f25270 */
[----:B------:R-:W-:Y:S02]  /*1a50*/  SHF.R.U32.HI R17, RZ, R17, R18 ;  /* 0x00000011ff117219 */ /* 0x000fe40000011612 */
[----:B------:R-:W-:-:S02]  /*1a60*/  PLOP3.LUT P0, PT, P0, P1, PT, 0xf8, 0x8f ;  /* 0x00000000008f781c */ /* 0x000fc40000703f70 */
[----:B------:R-:W-:Y:S02]  /*1a70*/  SHF.R.U32.HI R19, RZ, 0x1, R17 ;  /* 0x00000001ff137819 */ /* 0x000fe40000011611 */
[----:B------:R-:W-:-:S04]  /*1a80*/  SEL R14, RZ, 0x1, !P0 ;  /* 0x00000001ff0e7807 */ /* 0x000fc80004000000 */
[----:B------:R-:W-:-:S04]  /*1a90*/  LOP3.LUT R14, R14, 0x1, R19, 0xf8, !PT ;  /* 0x000000010e0e7812 */ /* 0x000fc800078ef813 */
[----:B------:R-:W-:-:S04]  /*1aa0*/  LOP3.LUT R14, R14, R17, RZ, 0xc0, !PT ;  /* 0x000000110e0e7212 */ /* 0x000fc800078ec0ff */
[----:B------:R-:W-:-:S04]  /*1ab0*/  IADD3 R14, PT, PT, R19, R14, RZ ;  /* 0x0000000e130e7210 */ /* 0x000fc80007ffe0ff */
[----:B------:R-:W-:Y:S01]  /*1ac0*/  LOP3.LUT R9, R14, R9, RZ, 0xfc, !PT ;  /* 0x000000090e097212 */ /* 0x000fe200078efcff */
[----:B------:R-:W-:Y:S06]  /*1ad0*/  BRA `(.L_x_33) ;  /* 0x0000000000347947 */ /* 0x000fec0003800000 */
.L_x_32:
[----:B------:R-:W-:-:S04]  /*1ae0*/  LOP3.LUT R9, R9, 0x80000000, RZ, 0xc0, !PT ;  /* 0x8000000009097812 */ /* 0x000fc800078ec0ff */
[----:B------:R-:W-:Y:S01]  /*1af0*/  LOP3.LUT R9, R9, 0x7f800000, RZ, 0xfc, !PT ;  /* 0x7f80000009097812 */ /* 0x000fe200078efcff */
[----:B------:R-:W-:Y:S06]  /*1b00*/  BRA `(.L_x_33) ;  /* 0x0000000000287947 */ /* 0x000fec0003800000 */
.L_x_31:
[----:B------:R-:W-:Y:S01]  /*1b10*/  IMAD R9, R18, 0x800000, R9 ;  /* 0x0080000012097824 */ /* 0x000fe200078e0209 */
[----:B------:R-:W-:Y:S06]  /*1b20*/  BRA `(.L_x_33) ;  /* 0x0000000000207947 */ /* 0x000fec0003800000 */
.L_x_30:
[----:B------:R-:W-:-:S04]  /*1b30*/  LOP3.LUT R9, R14, 0x80000000, R9, 0x48, !PT ;  /* 0x800000000e097812 */ /* 0x000fc800078e4809 */
[----:B------:R-:W-:Y:S01]  /*1b40*/  LOP3.LUT R9, R9, 0x7f800000, RZ, 0xfc, !PT ;  /* 0x7f80000009097812 */ /* 0x000fe200078efcff */
[----:B------:R-:W-:Y:S06]  /*1b50*/  BRA `(.L_x_33) ;  /* 0x0000000000147947 */ /* 0x000fec0003800000 */
.L_x_29:
[----:B------:R-:W-:Y:S01]  /*1b60*/  LOP3.LUT R9, R14, 0x80000000, R9, 0x48, !PT ;  /* 0x800000000e097812 */ /* 0x000fe200078e4809 */
[----:B------:R-:W-:Y:S06]  /*1b70*/  BRA `(.L_x_33) ;  /* 0x00000000000c7947 */ /* 0x000fec0003800000 */
.L_x_28:
[----:B------:R-:W0:Y:S01]  /*1b80*/  MUFU.RSQ R9, -QNAN ;  /* 0xffc0000000097908 */ /* 0x000e220000001400 */
[----:B------:R-:W-:Y:S05]  /*1b90*/  BRA `(.L_x_33) ;  /* 0x0000000000047947 */ /* 0x000fea0003800000 */
.L_x_27:
[----:B------:R-:W-:-:S07]  /*1ba0*/  FADD.FTZ R9, R9, R14 ;  /* 0x0000000e09097221 */ /* 0x000fce0000010000 */
.L_x_33:
[----:B------:R-:W-:-:S04]  /*1bb0*/  HFMA2 R17, -RZ, RZ, 0, 0 ;  /* 0x00000000ff117431 */ /* 0x000fc800000001ff */
[----:B0-----:R-:W-:Y:S05]  /*1bc0*/  RET.REL.NODEC R16 `(_Z7computefiffifPffffffffffff) ;  /* 0xffffffe4100c7950 */ /* 0x001fea0003c3ffff */
.L_x_34:
[----:B------:R-:W-:-:S00]  /*1bd0*/  BRA `(.L_x_34) ;  /* 0xfffffffc00fc7947 */ /* 0x000fc0000383ffff */
[----:B------:R-:W-:-:S00]  /*1be0*/  NOP ;  /* 0x0000000000007918 */ /* 0x000fc00000000000 */
        /* <DEDUP_REMOVED lines=9> */
.L_x_35:


//--------------------- .nv.global.init           --------------------------
	.section	.nv.global.init,"aw",@progbits
.nv.global.init:
	.type		$str,@object
	.size		$str,(.L_0 - $str)
$str:
        /*0000*/ 	.byte	0x25, 0x2e, 0x31, 0x37, 0x67, 0x0a, 0x00
.L_0:


//--------------------- .nv.shared.reserved.0     --------------------------
	.section	.nv.shared.reserved.0,"aw",@nobits
	.weak		__nv_reservedSMEM_offset_0_alias
	.size		__nv_reservedSMEM_offset_0_alias, 0, 64
	.other		__nv_reservedSMEM_offset_0_alias,@"STO_CUDA_RESERVED_SHARED STV_DEFAULT"
__nv_reservedSMEM_offset_0_alias:
	.zero		0
	.zero		64


//--------------------- .nv.constant0._Z7computefiffifPffffffffffff --------------------------
	.section	.nv.constant0._Z7computefiffifPffffffffffff,"a",@progbits
	.sectionflags	@""
	.align	4
.nv.constant0._Z7computefiffifPffffffffffff:
	.zero		972


//--------------------- SYMBOLS --------------------------

	.type		.nv.reservedSmem.offset0,@object
	.size		.nv.reservedSmem.offset0,0x4
	.type		vprintf,@function
